	.target	sm_100a

	.elftype	@"ET_EXEC"


//--------------------- .note.nv.tkinfo           --------------------------
	.section	.note.nv.tkinfo,"",@"SHT_NOTE"
	.sectionflags	@"SHF_NOTE_NV_TKINFO"
	.tkinfo
        /*0018*/ 	.word	0x00000002
        /*0030*/ 	.string	""
        /*0030*/ 	.string	"ptxas"
        /*0030*/ 	.string	"Cuda compilation tools, release 13.0, V13.0.88"
        /*0030*/ 	.string	"Build cuda_13.0.r13.0/compiler.36424714_0"
        /*0030*/ 	.string	"-arch sm_100a -m 64 "



//--------------------- .note.nv.cuinfo           --------------------------
	.section	.note.nv.cuinfo,"",@"SHT_NOTE"
	.sectionflags	@"SHF_NOTE_NV_CUINFO"
        /*0018*/ 	.short	0x0002
        /*001a*/ 	.short	0x0064
        /*001c*/ 	.short	0x0082
	.zero		2


//--------------------- .nv.info                  --------------------------
	.section	.nv.info,"",@"SHT_CUDA_INFO"
	.align	4


	//----- nvinfo : EIATTR_REGCOUNT
	.align		4
        /*0000*/ 	.byte	0x04, 0x2f
        /*0002*/ 	.short	(.L_19 - .L_18)
	.align		4
.L_18:
        /*0004*/ 	.word	index@(_ZN7cutlass13device_kernelINS_4gemm6kernel13GemmUniversalIN4cute5tupleIJiiiiEEENS1_10collective13CollectiveMmaINS1_35MainloopSm100TmaUmmaWarpSpecializedILi3ELi2ELi4ENS5_IJNS4_1CILi1EEESB_SB_EEEEENS5_IJNSA_ILi64EEENSA_ILi256EEENSA_ILi32EEEEEENS_10bfloat16_tENS5_IJlSB_lEEESI_SJ_NS4_8TiledMMAINS4_8MMA_AtomIJNS4_20SM100_MMA_F16BF16_SSISI_SI_fLi64ELi256ELNS4_4UMMA5MajorE0ELSO_0ELNSN_7ScaleInE0ELSP_0EEEEEENS4_6LayoutISC_NS5_IJNSA_ILi0EEEST_ST_EEEEENS5_IJNS4_10UnderscoreESW_SW_EEEEENS4_13SM90_TMA_LOADENS4_14ComposedLayoutINS4_7SwizzleILi2ELi4ELi3EEENS4_18smem_ptr_flag_bitsILi16EEENSS_INS5_IJNSA_ILi8EEESG_EEENS5_IJSG_SB_EEEEEEEvNS4_8identityESZ_S19_vS1A_EENS_8epilogue10collective18CollectiveEpilogueINS1C_23Sm100TmaWarpSpecializedILi4ELi2ELi32ELb1ELb0EEEJSH_NS5_IJNSS_ISE_SB_EES1H_EEESI_SJ_SI_SJ_NS1C_6fusion15FusionCallbacksIS1G_NS1J_17LinearCombinationISI_fSI_fLNS_15FloatRoundStyleE2EEESH_S1I_JEEENS4_5SM1004TMEM4LOAD26SM100_TMEM_LOAD_16dp256b8xESZ_NS10_INS11_ILi3ELi4ELi3EEES14_NSS_INS5_IJS15_SE_EEENS5_IJSE_SB_EEEEEEENS4_17SM75_U32x4_LDSM_NENS4_14SM90_TMA_STOREES1X_NS4_17SM90_U32x4_STSM_NENS4_39AutoVectorizingCopyWithAssumedAlignmentILi128EEEEEEvvEEEEvNT_6ParamsE)
        /*0008*/ 	.word	0x00000070


	//----- nvinfo : EIATTR_FRAME_SIZE
	.align		4
.L_19:
        /*000c*/ 	.byte	0x04, 0x11
        /*000e*/ 	.short	(.L_21 - .L_20)
	.align		4
.L_20:
        /*0010*/ 	.word	index@($__internal_2_$__cuda_sm10x_tcgen05_guardrail_trap_unallocated_columns_being_dealloced)
        /*0014*/ 	.word	0x00000000


	//----- nvinfo : EIATTR_FRAME_SIZE
	.align		4
.L_21:
        /*0018*/ 	.byte	0x04, 0x11
        /*001a*/ 	.short	(.L_23 - .L_22)
	.align		4
.L_22:
        /*001c*/ 	.word	index@($__internal_1_$__cuda_sm10x_tcgen05_guardrail_trap_phase_invalid_during_alloc)
        /*0020*/ 	.word	0x00000000


	//----- nvinfo : EIATTR_FRAME_SIZE
	.align		4
.L_23:
        /*0024*/ 	.byte	0x04, 0x11
        /*0026*/ 	.short	(.L_25 - .L_24)
	.align		4
.L_24:
        /*0028*/ 	.word	index@($__internal_0_$__cuda_sm10x_tcgen05_guardrail_trap_col_being_dealloced_not_returned_by_alloc)
        /*002c*/ 	.word	0x00000000


	//----- nvinfo : EIATTR_FRAME_SIZE
	.align		4
.L_25:
        /*0030*/ 	.byte	0x04, 0x11
        /*0032*/ 	.short	(.L_27 - .L_26)
	.align		4
.L_26:
        /*0034*/ 	.word	index@(_ZN7cutlass13device_kernelINS_4gemm6kernel13GemmUniversalIN4cute5tupleIJiiiiEEENS1_10collective13CollectiveMmaINS1_35MainloopSm100TmaUmmaWarpSpecializedILi3ELi2ELi4ENS5_IJNS4_1CILi1EEESB_SB_EEEEENS5_IJNSA_ILi64EEENSA_ILi256EEENSA_ILi32EEEEEENS_10bfloat16_tENS5_IJlSB_lEEESI_SJ_NS4_8TiledMMAINS4_8MMA_AtomIJNS4_20SM100_MMA_F16BF16_SSISI_SI_fLi64ELi256ELNS4_4UMMA5MajorE0ELSO_0ELNSN_7ScaleInE0ELSP_0EEEEEENS4_6LayoutISC_NS5_IJNSA_ILi0EEEST_ST_EEEEENS5_IJNS4_10UnderscoreESW_SW_EEEEENS4_13SM90_TMA_LOADENS4_14ComposedLayoutINS4_7SwizzleILi2ELi4ELi3EEENS4_18smem_ptr_flag_bitsILi16EEENSS_INS5_IJNSA_ILi8EEESG_EEENS5_IJSG_SB_EEEEEEEvNS4_8identityESZ_S19_vS1A_EENS_8epilogue10collective18CollectiveEpilogueINS1C_23Sm100TmaWarpSpecializedILi4ELi2ELi32ELb1ELb0EEEJSH_NS5_IJNSS_ISE_SB_EES1H_EEESI_SJ_SI_SJ_NS1C_6fusion15FusionCallbacksIS1G_NS1J_17LinearCombinationISI_fSI_fLNS_15FloatRoundStyleE2EEESH_S1I_JEEENS4_5SM1004TMEM4LOAD26SM100_TMEM_LOAD_16dp256b8xESZ_NS10_INS11_ILi3ELi4ELi3EEES14_NSS_INS5_IJS15_SE_EEENS5_IJSE_SB_EEEEEEENS4_17SM75_U32x4_LDSM_NENS4_14SM90_TMA_STOREES1X_NS4_17SM90_U32x4_STSM_NENS4_39AutoVectorizingCopyWithAssumedAlignmentILi128EEEEEEvvEEEEvNT_6ParamsE)
        /*0038*/ 	.word	0x00000000


	//----- nvinfo : EIATTR_MIN_STACK_SIZE
	.align		4
.L_27:
        /*003c*/ 	.byte	0x04, 0x12
        /*003e*/ 	.short	(.L_29 - .L_28)
	.align		4
.L_28:
        /*0040*/ 	.word	index@(_ZN7cutlass13device_kernelINS_4gemm6kernel13GemmUniversalIN4cute5tupleIJiiiiEEENS1_10collective13CollectiveMmaINS1_35MainloopSm100TmaUmmaWarpSpecializedILi3ELi2ELi4ENS5_IJNS4_1CILi1EEESB_SB_EEEEENS5_IJNSA_ILi64EEENSA_ILi256EEENSA_ILi32EEEEEENS_10bfloat16_tENS5_IJlSB_lEEESI_SJ_NS4_8TiledMMAINS4_8MMA_AtomIJNS4_20SM100_MMA_F16BF16_SSISI_SI_fLi64ELi256ELNS4_4UMMA5MajorE0ELSO_0ELNSN_7ScaleInE0ELSP_0EEEEEENS4_6LayoutISC_NS5_IJNSA_ILi0EEEST_ST_EEEEENS5_IJNS4_10UnderscoreESW_SW_EEEEENS4_13SM90_TMA_LOADENS4_14ComposedLayoutINS4_7SwizzleILi2ELi4ELi3EEENS4_18smem_ptr_flag_bitsILi16EEENSS_INS5_IJNSA_ILi8EEESG_EEENS5_IJSG_SB_EEEEEEEvNS4_8identityESZ_S19_vS1A_EENS_8epilogue10collective18CollectiveEpilogueINS1C_23Sm100TmaWarpSpecializedILi4ELi2ELi32ELb1ELb0EEEJSH_NS5_IJNSS_ISE_SB_EES1H_EEESI_SJ_SI_SJ_NS1C_6fusion15FusionCallbacksIS1G_NS1J_17LinearCombinationISI_fSI_fLNS_15FloatRoundStyleE2EEESH_S1I_JEEENS4_5SM1004TMEM4LOAD26SM100_TMEM_LOAD_16dp256b8xESZ_NS10_INS11_ILi3ELi4ELi3EEES14_NSS_INS5_IJS15_SE_EEENS5_IJSE_SB_EEEEEEENS4_17SM75_U32x4_LDSM_NENS4_14SM90_TMA_STOREES1X_NS4_17SM90_U32x4_STSM_NENS4_39AutoVectorizingCopyWithAssumedAlignmentILi128EEEEEEvvEEEEvNT_6ParamsE)
        /*0044*/ 	.word	0x00000000
.L_29:


//--------------------- .nv.compat                --------------------------
	.section	.nv.compat,"",@"SHT_CUDA_COMPAT_INFO"
	.align	4
        /*0000*/ 	.byte	0x02, 0x09, 0x01, 0x00, 0x02, 0x02, 0x02, 0x00, 0x02, 0x05, 0x05, 0x00, 0x03, 0x07, 0x01, 0x01
        /*0010*/ 	.byte	0x02, 0x03, 0x01, 0x00, 0x02, 0x06, 0x01, 0x00, 0x04, 0x0b, 0x08, 0x00, 0x09, 0x00, 0x00, 0x00
        /*0020*/ 	.byte	0x00, 0x00, 0x00, 0x00


//--------------------- .nv.info._ZN7cutlass13device_kernelINS_4gemm6kernel13GemmUniversalIN4cute5tupleIJiiiiEEENS1_10collective13CollectiveMmaINS1_35MainloopSm100TmaUmmaWarpSpecializedILi3ELi2ELi4ENS5_IJNS4_1CILi1EEESB_SB_EEEEENS5_IJNSA_ILi64EEENSA_ILi256EEENSA_ILi32EEEEEENS_10bfloat16_tENS5_IJlSB_lEEESI_SJ_NS4_8TiledMMAINS4_8MMA_AtomIJNS4_20SM100_MMA_F16BF16_SSISI_SI_fLi64ELi256ELNS4_4UMMA5MajorE0ELSO_0ELNSN_7ScaleInE0ELSP_0EEEEEENS4_6LayoutISC_NS5_IJNSA_ILi0EEEST_ST_EEEEENS5_IJNS4_10UnderscoreESW_SW_EEEEENS4_13SM90_TMA_LOADENS4_14ComposedLayoutINS4_7SwizzleILi2ELi4ELi3EEENS4_18smem_ptr_flag_bitsILi16EEENSS_INS5_IJNSA_ILi8EEESG_EEENS5_IJSG_SB_EEEEEEEvNS4_8identityESZ_S19_vS1A_EENS_8epilogue10collective18CollectiveEpilogueINS1C_23Sm100TmaWarpSpecializedILi4ELi2ELi32ELb1ELb0EEEJSH_NS5_IJNSS_ISE_SB_EES1H_EEESI_SJ_SI_SJ_NS1C_6fusion15FusionCallbacksIS1G_NS1J_17LinearCombinationISI_fSI_fLNS_15FloatRoundStyleE2EEESH_S1I_JEEENS4_5SM1004TMEM4LOAD26SM100_TMEM_LOAD_16dp256b8xESZ_NS10_INS11_ILi3ELi4ELi3EEES14_NSS_INS5_IJS15_SE_EEENS5_IJSE_SB_EEEEEEENS4_17SM75_U32x4_LDSM_NENS4_14SM90_TMA_STOREES1X_NS4_17SM90_U32x4_STSM_NENS4_39AutoVectorizingCopyWithAssumedAlignmentILi128EEEEEEvvEEEEvNT_6ParamsE --------------------------
	.section	.nv.info._ZN7cutlass13device_kernelINS_4gemm6kernel13GemmUniversalIN4cute5tupleIJiiiiEEENS1_10collective13CollectiveMmaINS1_35MainloopSm100TmaUmmaWarpSpecializedILi3ELi2ELi4ENS5_IJNS4_1CILi1EEESB_SB_EEEEENS5_IJNSA_ILi64EEENSA_ILi256EEENSA_ILi32EEEEEENS_10bfloat16_tENS5_IJlSB_lEEESI_SJ_NS4_8TiledMMAINS4_8MMA_AtomIJNS4_20SM100_MMA_F16BF16_SSISI_SI_fLi64ELi256ELNS4_4UMMA5MajorE0ELSO_0ELNSN_7ScaleInE0ELSP_0EEEEEENS4_6LayoutISC_NS5_IJNSA_ILi0EEEST_ST_EEEEENS5_IJNS4_10UnderscoreESW_SW_EEEEENS4_13SM90_TMA_LOADENS4_14ComposedLayoutINS4_7SwizzleILi2ELi4ELi3EEENS4_18smem_ptr_flag_bitsILi16EEENSS_INS5_IJNSA_ILi8EEESG_EEENS5_IJSG_SB_EEEEEEEvNS4_8identityESZ_S19_vS1A_EENS_8epilogue10collective18CollectiveEpilogueINS1C_23Sm100TmaWarpSpecializedILi4ELi2ELi32ELb1ELb0EEEJSH_NS5_IJNSS_ISE_SB_EES1H_EEESI_SJ_SI_SJ_NS1C_6fusion15FusionCallbacksIS1G_NS1J_17LinearCombinationISI_fSI_fLNS_15FloatRoundStyleE2EEESH_S1I_JEEENS4_5SM1004TMEM4LOAD26SM100_TMEM_LOAD_16dp256b8xESZ_NS10_INS11_ILi3ELi4ELi3EEES14_NSS_INS5_IJS15_SE_EEENS5_IJSE_SB_EEEEEEENS4_17SM75_U32x4_LDSM_NENS4_14SM90_TMA_STOREES1X_NS4_17SM90_U32x4_STSM_NENS4_39AutoVectorizingCopyWithAssumedAlignmentILi128EEEEEEvvEEEEvNT_6ParamsE,"",@"SHT_CUDA_INFO"
	.sectionflags	@""
	.align	4


	//----- nvinfo : EIATTR_CUDA_API_VERSION
	.align		4
        /*0000*/ 	.byte	0x04, 0x37
        /*0002*/ 	.short	(.L_31 - .L_30)
.L_30:
        /*0004*/ 	.word	0x00000082


	//----- nvinfo : EIATTR_KPARAM_INFO
	.align		4
.L_31:
        /*0008*/ 	.byte	0x04, 0x17
        /*000a*/ 	.short	(.L_33 - .L_32)
.L_32:
        /*000c*/ 	.word	0x00000000
        /*0010*/ 	.short	0x0000
        /*0012*/ 	.short	0x0000
        /*0014*/ 	.byte	0x00, 0xf0, 0x01, 0x20


	//----- nvinfo : EIATTR_AT_ENTRY_FRAGMENTS
	.align		4
.L_33:
        /*0018*/ 	.byte	0x04, 0x4f
        /*001a*/ 	.short	(.L_35 - .L_34)


	//   ....[0]....
.L_34:
        /*001c*/ 	.word	0x00000006


	//----- nvinfo : EIATTR_RESERVED_SMEM_USED
	.align		4
.L_35:
        /*0020*/ 	.byte	0x01, 0x41
	.zero		2


	//----- nvinfo : EIATTR_SPARSE_MMA_MASK
	.align		4
        /*0024*/ 	.byte	0x03, 0x50
        /*0026*/ 	.short	0x0000


	//----- nvinfo : EIATTR_TCGEN05_1CTA_USED
	.align		4
        /*0028*/ 	.byte	0x01, 0x51
	.zero		2


	//----- nvinfo : EIATTR_MAXREG_COUNT
	.align		4
        /*002c*/ 	.byte	0x03, 0x1b
        /*002e*/ 	.short	0x00ff


	//----- nvinfo : EIATTR_NUM_BARRIERS
	.align		4
        /*0030*/ 	.byte	0x02, 0x4c
        /*0032*/ 	.byte	0x07
	.zero		1


	//----- nvinfo : EIATTR_EXTERNS
	.align		4
        /*0034*/ 	.byte	0x04, 0x0f
        /*0036*/ 	.short	(.L_37 - .L_36)


	//   ....[0]....
	.align		4
.L_36:
        /*0038*/ 	.word	index@(__assertfail)


	//----- nvinfo : EIATTR_MERCURY_ISA_VERSION
	.align		4
.L_37:
        /*003c*/ 	.byte	0x03, 0x5f
        /*003e*/ 	.short	0x0101


	//----- nvinfo : EIATTR_INT_WARP_WIDE_INSTR_OFFSETS
	.align		4
        /*0040*/ 	.byte	0x04, 0x31
        /*0042*/ 	.short	(.L_39 - .L_38)


	//   ....[0]....
.L_38:
        /*0044*/ 	.word	0x00001dc0


	//   ....[1]....
        /*0048*/ 	.word	0x000036f0


	//   ....[2]....
        /*004c*/ 	.word	0x00003720


	//   ....[3]....
        /*0050*/ 	.word	0x00003770


	//   ....[4]....
        /*0054*/ 	.word	0x00004090


	//   ....[5]....
        /*0058*/ 	.word	0x000040f0


	//   ....[6]....
        /*005c*/ 	.word	0x000041d0


	//   ....[7]....
        /*0060*/ 	.word	0x00004240


	//   ....[8]....
        /*0064*/ 	.word	0x00004350


	//   ....[9]....
        /*0068*/ 	.word	0x000043e0


	//   ....[10]....
        /*006c*/ 	.word	0x000045b0


	//   ....[11]....
        /*0070*/ 	.word	0x00004710


	//----- nvinfo : EIATTR_COOP_GROUP_MASK_REGIDS
	.align		4
.L_39:
        /*0074*/ 	.byte	0x04, 0x29
        /*0076*/ 	.short	(.L_41 - .L_40)


	//   ....[0]....
.L_40:
        /*0078*/ 	.word	0xffffffff


	//   ....[1]....
        /*007c*/ 	.word	0xffffffff


	//   ....[2]....
        /*0080*/ 	.word	0xffffffff


	//   ....[3]....
        /*0084*/ 	.word	0xffffffff


	//   ....[4]....
        /*0088*/ 	.word	0xffffffff


	//   ....[5]....
        /*008c*/ 	.word	0xffffffff


	//   ....[6]....
        /*0090*/ 	.word	0xffffffff


	//   ....[7]....
        /*0094*/ 	.word	0xffffffff


	//   ....[8]....
        /*0098*/ 	.word	0xffffffff


	//   ....[9]....
        /*009c*/ 	.word	0xffffffff


	//   ....[10]....
        /*00a0*/ 	.word	0xffffffff


	//   ....[11]....
        /*00a4*/ 	.word	0xffffffff


	//   ....[12]....
        /*00a8*/ 	.word	0xffffffff


	//----- nvinfo : EIATTR_COOP_GROUP_INSTR_OFFSETS
	.align		4
.L_41:
        /*00ac*/ 	.byte	0x04, 0x28
        /*00ae*/ 	.short	(.L_43 - .L_42)


	//   ....[0]....
.L_42:
        /*00b0*/ 	.word	0x00000090


	//   ....[1]....
        /*00b4*/ 	.word	0x000004d0


	//   ....[2]....
        /*00b8*/ 	.word	0x00000620


	//   ....[3]....
        /*00bc*/ 	.word	0x000007c0


	//   ....[4]....
        /*00c0*/ 	.word	0x000008c0


	//   ....[5]....
        /*00c4*/ 	.word	0x00000a30


	//   ....[6]....
        /*00c8*/ 	.word	0x00000bd0


	//   ....[7]....
        /*00cc*/ 	.word	0x00001ca0


	//   ....[8]....
        /*00d0*/ 	.word	0x000029f0


	//   ....[9]....
        /*00d4*/ 	.word	0x00002c00


	//   ....[10]....
        /*00d8*/ 	.word	0x00002c30


	//   ....[11]....
        /*00dc*/ 	.word	0x000035e0


	//   ....[12]....
        /*00e0*/ 	.word	0x00003810


	//----- nvinfo : EIATTR_VRC_CTA_INIT_COUNT
	.align		4
.L_43:
        /*00e4*/ 	.byte	0x02, 0x4a
        /*00e6*/ 	.byte	0x80
	.zero		1


	//----- nvinfo : EIATTR_SYSCALL_OFFSETS
	.align		4
        /*00e8*/ 	.byte	0x04, 0x46
        /*00ea*/ 	.short	(.L_45 - .L_44)


	//   ....[0]....
.L_44:
        /*00ec*/ 	.word	0x000051c0


	//   ....[1]....
        /*00f0*/ 	.word	0x000052b0


	//   ....[2]....
        /*00f4*/ 	.word	0x00005ae0


	//   ....[3]....
        /*00f8*/ 	.word	0x000067a0


	//   ....[4]....
        /*00fc*/ 	.word	0x00007400


	//   ....[5]....
        /*0100*/ 	.word	0x00008060


	//----- nvinfo : EIATTR_MBARRIER_INSTR_OFFSETS
	.align		4
.L_45:
        /*0104*/ 	.byte	0x04, 0x39
        /*0106*/ 	.short	(.L_47 - .L_46)


	//   ....[0]....
.L_46:
        /*0108*/ 	.word	0x000005b0
        /*010c*/ 	.word	0x000000ff
        /*0110*/ 	.word	0x00000000
        /*0114*/ 	.short	0x0100
        /*0116*/ 	.byte	0x05
	.zero		1


	//   ....[1]....
        /*0118*/ 	.word	0x000005c0
        /*011c*/ 	.word	0x000000ff
        /*0120*/ 	.word	0x00000018
        /*0124*/ 	.short	0x0100
        /*0126*/ 	.byte	0x05
	.zero		1


	//   ....[2]....
        /*0128*/ 	.word	0x000005d0
        /*012c*/ 	.word	0x000000ff
        /*0130*/ 	.word	0x00000008
        /*0134*/ 	.short	0x0100
        /*0136*/ 	.byte	0x05
	.zero		1


	//   ....[3]....
        /*0138*/ 	.word	0x000005e0
        /*013c*/ 	.word	0x000000ff
        /*0140*/ 	.word	0x00000020
        /*0144*/ 	.short	0x0100
        /*0146*/ 	.byte	0x05
	.zero		1


	//   ....[4]....
        /*0148*/ 	.word	0x000005f0
        /*014c*/ 	.word	0x000000ff
        /*0150*/ 	.word	0x00000010
        /*0154*/ 	.short	0x0100
        /*0156*/ 	.byte	0x05
	.zero		1


	//   ....[5]....
        /*0158*/ 	.word	0x00000600
        /*015c*/ 	.word	0x000000ff
        /*0160*/ 	.word	0x00000028
        /*0164*/ 	.short	0x0100
        /*0166*/ 	.byte	0x05
	.zero		1


	//   ....[6]....
        /*0168*/ 	.word	0x00000730
        /*016c*/ 	.word	0x000000ff
        /*0170*/ 	.word	0x00000030
        /*0174*/ 	.short	0x0100
        /*0176*/ 	.byte	0x07
	.zero		1


	//   ....[7]....
        /*0178*/ 	.word	0x00000740
        /*017c*/ 	.word	0x000000ff
        /*0180*/ 	.word	0x00000050
        /*0184*/ 	.short	0x0100
        /*0186*/ 	.byte	0x07
	.zero		1


	//   ....[8]....
        /*0188*/ 	.word	0x00000750
        /*018c*/ 	.word	0x000000ff
        /*0190*/ 	.word	0x00000038
        /*0194*/ 	.short	0x0100
        /*0196*/ 	.byte	0x07
	.zero		1


	//   ....[9]....
        /*0198*/ 	.word	0x00000760
        /*019c*/ 	.word	0x000000ff
        /*01a0*/ 	.word	0x00000058
        /*01a4*/ 	.short	0x0100
        /*01a6*/ 	.byte	0x07
	.zero		1


	//   ....[10]....
        /*01a8*/ 	.word	0x00000770
        /*01ac*/ 	.word	0x000000ff
        /*01b0*/ 	.word	0x00000040
        /*01b4*/ 	.short	0x0100
        /*01b6*/ 	.byte	0x07
	.zero		1


	//   ....[11]....
        /*01b8*/ 	.word	0x00000780
        /*01bc*/ 	.word	0x000000ff
        /*01c0*/ 	.word	0x00000060
        /*01c4*/ 	.short	0x0100
        /*01c6*/ 	.byte	0x07
	.zero		1


	//   ....[12]....
        /*01c8*/ 	.word	0x00000790
        /*01cc*/ 	.word	0x000000ff
        /*01d0*/ 	.word	0x00000048
        /*01d4*/ 	.short	0x0100
        /*01d6*/ 	.byte	0x07
	.zero		1


	//   ....[13]....
        /*01d8*/ 	.word	0x000007a0
        /*01dc*/ 	.word	0x000000ff
        /*01e0*/ 	.word	0x00000068
        /*01e4*/ 	.short	0x0100
        /*01e6*/ 	.byte	0x07
	.zero		1


	//   ....[14]....
        /*01e8*/ 	.word	0x00000890
        /*01ec*/ 	.word	0x000000ff
        /*01f0*/ 	.word	0x00000070
        /*01f4*/ 	.short	0x0100
        /*01f6*/ 	.byte	0x05
	.zero		1


	//   ....[15]....
        /*01f8*/ 	.word	0x000008a0
        /*01fc*/ 	.word	0x000000ff
        /*0200*/ 	.word	0x00000078
        /*0204*/ 	.short	0x0100
        /*0206*/ 	.byte	0x05
	.zero		1


	//   ....[16]....
        /*0208*/ 	.word	0x000009e0
        /*020c*/ 	.word	0x000000ff
        /*0210*/ 	.word	0x00000080
        /*0214*/ 	.short	0x0100
        /*0216*/ 	.byte	0x05
	.zero		1


	//   ....[17]....
        /*0218*/ 	.word	0x000009f0
        /*021c*/ 	.word	0x000000ff
        /*0220*/ 	.word	0x00000090
        /*0224*/ 	.short	0x0100
        /*0226*/ 	.byte	0x05
	.zero		1


	//   ....[18]....
        /*0228*/ 	.word	0x00000a00
        /*022c*/ 	.word	0x000000ff
        /*0230*/ 	.word	0x00000088
        /*0234*/ 	.short	0x0100
        /*0236*/ 	.byte	0x05
	.zero		1


	//   ....[19]....
        /*0238*/ 	.word	0x00000a10
        /*023c*/ 	.word	0x000000ff
        /*0240*/ 	.word	0x00000098
        /*0244*/ 	.short	0x0100
        /*0246*/ 	.byte	0x05
	.zero		1


	//   ....[20]....
        /*0248*/ 	.word	0x00000b40
        /*024c*/ 	.word	0x000000ff
        /*0250*/ 	.word	0x000000a0
        /*0254*/ 	.short	0x0100
        /*0256*/ 	.byte	0x07
	.zero		1


	//   ....[21]....
        /*0258*/ 	.word	0x00000b50
        /*025c*/ 	.word	0x000000ff
        /*0260*/ 	.word	0x000000c0
        /*0264*/ 	.short	0x0100
        /*0266*/ 	.byte	0x07
	.zero		1


	//   ....[22]....
        /*0268*/ 	.word	0x00000b60
        /*026c*/ 	.word	0x000000ff
        /*0270*/ 	.word	0x000000a8
        /*0274*/ 	.short	0x0100
        /*0276*/ 	.byte	0x07
	.zero		1


	//   ....[23]....
        /*0278*/ 	.word	0x00000b70
        /*027c*/ 	.word	0x000000ff
        /*0280*/ 	.word	0x000000c8
        /*0284*/ 	.short	0x0100
        /*0286*/ 	.byte	0x07
	.zero		1


	//   ....[24]....
        /*0288*/ 	.word	0x00000b80
        /*028c*/ 	.word	0x000000ff
        /*0290*/ 	.word	0x000000b0
        /*0294*/ 	.short	0x0100
        /*0296*/ 	.byte	0x07
	.zero		1


	//   ....[25]....
        /*0298*/ 	.word	0x00000b90
        /*029c*/ 	.word	0x000000ff
        /*02a0*/ 	.word	0x000000d0
        /*02a4*/ 	.short	0x0100
        /*02a6*/ 	.byte	0x07
	.zero		1


	//   ....[26]....
        /*02a8*/ 	.word	0x00000ba0
        /*02ac*/ 	.word	0x000000ff
        /*02b0*/ 	.word	0x000000b8
        /*02b4*/ 	.short	0x0100
        /*02b6*/ 	.byte	0x07
	.zero		1


	//   ....[27]....
        /*02b8*/ 	.word	0x00000bb0
        /*02bc*/ 	.word	0x000000ff
        /*02c0*/ 	.word	0x000000d8
        /*02c4*/ 	.short	0x0100
        /*02c6*/ 	.byte	0x07
	.zero		1


	//   ....[28]....
        /*02c8*/ 	.word	0x00000ca0
        /*02cc*/ 	.word	0x000000ff
        /*02d0*/ 	.word	0x000000e0
        /*02d4*/ 	.short	0x0100
        /*02d6*/ 	.byte	0x05
	.zero		1


	//   ....[29]....
        /*02d8*/ 	.word	0x00000cb0
        /*02dc*/ 	.word	0x000000ff
        /*02e0*/ 	.word	0x000000f0
        /*02e4*/ 	.short	0x0100
        /*02e6*/ 	.byte	0x05
	.zero		1


	//   ....[30]....
        /*02e8*/ 	.word	0x00000cc0
        /*02ec*/ 	.word	0x000000ff
        /*02f0*/ 	.word	0x000000e8
        /*02f4*/ 	.short	0x0100
        /*02f6*/ 	.byte	0x05
	.zero		1


	//   ....[31]....
        /*02f8*/ 	.word	0x00000cd0
        /*02fc*/ 	.word	0x000000ff
        /*0300*/ 	.word	0x000000f8
        /*0304*/ 	.short	0x0100
        /*0306*/ 	.byte	0x05
	.zero		1


	//   ....[32]....
        /*0308*/ 	.word	0x000015a0
        /*030c*/ 	.word	0x00000002
        /*0310*/ 	.word	0x000000f0
        /*0314*/ 	.short	0x010a
        /*0316*/ 	.byte	0xff
	.zero		1


	//   ....[33]....
        /*0318*/ 	.word	0x000015d0
        /*031c*/ 	.word	0x00000002
        /*0320*/ 	.word	0x000000e0
        /*0324*/ 	.short	0x0101
        /*0326*/ 	.byte	0xff
	.zero		1


	//   ....[34]....
        /*0328*/ 	.word	0x000016a0
        /*032c*/ 	.word	0x000000ff
        /*0330*/ 	.word	0x00000018
        /*0334*/ 	.short	0x010a
        /*0336*/ 	.byte	0x08
	.zero		1


	//   ....[35]....
        /*0338*/ 	.word	0x00001740
        /*033c*/ 	.word	0x000000ff
        /*0340*/ 	.word	0x00000018
        /*0344*/ 	.short	0x010a
        /*0346*/ 	.byte	0x21
	.zero		1


	//   ....[36]....
        /*0348*/ 	.word	0x00001890
        /*034c*/ 	.word	0x000000ff
        /*0350*/ 	.word	0x00000018
        /*0354*/ 	.short	0x010a
        /*0356*/ 	.byte	0x08
	.zero		1


	//   ....[37]....
        /*0358*/ 	.word	0x000019a0
        /*035c*/ 	.word	0x000000ff
        /*0360*/ 	.word	0x00000078
        /*0364*/ 	.short	0x0101
        /*0366*/ 	.byte	0x04
	.zero		1


	//   ....[38]....
        /*0368*/ 	.word	0x000019c0
        /*036c*/ 	.word	0x000000ff
        /*0370*/ 	.word	0x00000018
        /*0374*/ 	.short	0x010a
        /*0376*/ 	.byte	0x08
	.zero		1


	//   ....[39]....
        /*0378*/ 	.word	0x00001a40
        /*037c*/ 	.word	0x000000ff
        /*0380*/ 	.word	0x00000018
        /*0384*/ 	.short	0x010a
        /*0386*/ 	.byte	0x11
	.zero		1


	//   ....[40]....
        /*0388*/ 	.word	0x00001b90
        /*038c*/ 	.word	0x000000ff
        /*0390*/ 	.word	0x00000018
        /*0394*/ 	.short	0x010a
        /*0396*/ 	.byte	0x08
	.zero		1


	//   ....[41]....
        /*0398*/ 	.word	0x00001cd0
        /*039c*/ 	.word	0x00000002
        /*03a0*/ 	.word	0x00000080
        /*03a4*/ 	.short	0x010a
        /*03a6*/ 	.byte	0xff
	.zero		1


	//   ....[42]....
        /*03a8*/ 	.word	0x00001d90
        /*03ac*/ 	.word	0x00000002
        /*03b0*/ 	.word	0x00000000
        /*03b4*/ 	.short	0x0101
        /*03b6*/ 	.byte	0xff
	.zero		1


	//   ....[43]....
        /*03b8*/ 	.word	0x000022f0
        /*03bc*/ 	.word	0x000000ff
        /*03c0*/ 	.word	0x00000000
        /*03c4*/ 	.short	0x010a
        /*03c6*/ 	.byte	0x05
	.zero		1


	//   ....[44]....
        /*03c8*/ 	.word	0x00002380
        /*03cc*/ 	.word	0x000000ff
        /*03d0*/ 	.word	0x00000000
        /*03d4*/ 	.short	0x010a
        /*03d6*/ 	.byte	0x05
	.zero		1


	//   ....[45]....
        /*03d8*/ 	.word	0x00002420
        /*03dc*/ 	.word	0x00000000
        /*03e0*/ 	.word	0x00000000
        /*03e4*/ 	.short	0x010a
        /*03e6*/ 	.byte	0xff
	.zero		1


	//   ....[46]....
        /*03e8*/ 	.word	0x00002540
        /*03ec*/ 	.word	0x00000000
        /*03f0*/ 	.word	0x000000e0
        /*03f4*/ 	.short	0x010a
        /*03f6*/ 	.byte	0xff
	.zero		1


	//   ....[47]....
        /*03f8*/ 	.word	0x000025b0
        /*03fc*/ 	.word	0x00000000
        /*0400*/ 	.word	0x00000000
        /*0404*/ 	.short	0x0101
        /*0406*/ 	.byte	0xff
	.zero		1


	//   ....[48]....
        /*0408*/ 	.word	0x000025d0
        /*040c*/ 	.word	0x000000ff
        /*0410*/ 	.word	0x00000090
        /*0414*/ 	.short	0x010a
        /*0416*/ 	.byte	0x05
	.zero		1


	//   ....[49]....
        /*0418*/ 	.word	0x000026f0
        /*041c*/ 	.word	0x00000000
        /*0420*/ 	.word	0x00000080
        /*0424*/ 	.short	0x010a
        /*0426*/ 	.byte	0xff
	.zero		1


	//   ....[50]....
        /*0428*/ 	.word	0x000027f0
        /*042c*/ 	.word	0x00000000
        /*0430*/ 	.word	0x00000000
        /*0434*/ 	.short	0x0101
        /*0436*/ 	.byte	0xff
	.zero		1


	//   ....[51]....
        /*0438*/ 	.word	0x00002880
        /*043c*/ 	.word	0x000000ff
        /*0440*/ 	.word	0x00000090
        /*0444*/ 	.short	0x0106
        /*0446*/ 	.byte	0x05
	.zero		1


	//   ....[52]....
        /*0448*/ 	.word	0x000028a0
        /*044c*/ 	.word	0x000000ff
        /*0450*/ 	.word	0x00000090
        /*0454*/ 	.short	0x010a
        /*0456*/ 	.byte	0x05
	.zero		1


	//   ....[53]....
        /*0458*/ 	.word	0x00002930
        /*045c*/ 	.word	0x000000ff
        /*0460*/ 	.word	0x00000090
        /*0464*/ 	.short	0x0106
        /*0466*/ 	.byte	0x04
	.zero		1


	//   ....[54]....
        /*0468*/ 	.word	0x00002970
        /*046c*/ 	.word	0x00000000
        /*0470*/ 	.word	0x00000090
        /*0474*/ 	.short	0x010a
        /*0476*/ 	.byte	0xff
	.zero		1


	//   ....[55]....
        /*0478*/ 	.word	0x00002e70
        /*047c*/ 	.word	0x00000000
        /*0480*/ 	.word	0x00000080
        /*0484*/ 	.short	0x010a
        /*0486*/ 	.byte	0xff
	.zero		1


	//   ....[56]....
        /*0488*/ 	.word	0x00002f70
        /*048c*/ 	.word	0x00000003
        /*0490*/ 	.word	0x00000000
        /*0494*/ 	.short	0x0101
        /*0496*/ 	.byte	0xff
	.zero		1


	//   ....[57]....
        /*0498*/ 	.word	0x00002f80
        /*049c*/ 	.word	0x000000ff
        /*04a0*/ 	.word	0x00000000
        /*04a4*/ 	.short	0x010a
        /*04a6*/ 	.byte	0x04
	.zero		1


	//   ....[58]....
        /*04a8*/ 	.word	0x00003000
        /*04ac*/ 	.word	0x000000ff
        /*04b0*/ 	.word	0x000000c0
        /*04b4*/ 	.short	0x010a
        /*04b6*/ 	.byte	0x08
	.zero		1


	//   ....[59]....
        /*04b8*/ 	.word	0x000030e0
        /*04bc*/ 	.word	0x000000ff
        /*04c0*/ 	.word	0x00000000
        /*04c4*/ 	.short	0x010a
        /*04c6*/ 	.byte	0x07
	.zero		1


	//   ....[60]....
        /*04c8*/ 	.word	0x00003220
        /*04cc*/ 	.word	0x000000ff
        /*04d0*/ 	.word	0x00000000
        /*04d4*/ 	.short	0x010a
        /*04d6*/ 	.byte	0x04
	.zero		1


	//   ....[61]....
        /*04d8*/ 	.word	0x00003410
        /*04dc*/ 	.word	0x000000ff
        /*04e0*/ 	.word	0x00000000
        /*04e4*/ 	.short	0x010a
        /*04e6*/ 	.byte	0x05
	.zero		1


	//   ....[62]....
        /*04e8*/ 	.word	0x000034a0
        /*04ec*/ 	.word	0x000000ff
        /*04f0*/ 	.word	0x00000000
        /*04f4*/ 	.short	0x010a
        /*04f6*/ 	.byte	0x05
	.zero		1


	//   ....[63]....
        /*04f8*/ 	.word	0x00003530
        /*04fc*/ 	.word	0x000000ff
        /*0500*/ 	.word	0x00000000
        /*0504*/ 	.short	0x010a
        /*0506*/ 	.byte	0x05
	.zero		1


	//   ....[64]....
        /*0508*/ 	.word	0x000035c0
        /*050c*/ 	.word	0x000000ff
        /*0510*/ 	.word	0x00000000
        /*0514*/ 	.short	0x010a
        /*0516*/ 	.byte	0x07
	.zero		1


	//   ....[65]....
        /*0518*/ 	.word	0x00003a40
        /*051c*/ 	.word	0x00000000
        /*0520*/ 	.word	0x00000080
        /*0524*/ 	.short	0x010a
        /*0526*/ 	.byte	0xff
	.zero		1


	//   ....[66]....
        /*0528*/ 	.word	0x00003b00
        /*052c*/ 	.word	0x00000000
        /*0530*/ 	.word	0x00000000
        /*0534*/ 	.short	0x0101
        /*0536*/ 	.byte	0xff
	.zero		1


	//   ....[67]....
        /*0538*/ 	.word	0x00003e20
        /*053c*/ 	.word	0x000000ff
        /*0540*/ 	.word	0x00000078
        /*0544*/ 	.short	0x010a
        /*0546*/ 	.byte	0x07
	.zero		1


	//   ....[68]....
        /*0548*/ 	.word	0x00004010
        /*054c*/ 	.word	0x000000ff
        /*0550*/ 	.word	0x00000050
        /*0554*/ 	.short	0x010a
        /*0556*/ 	.byte	0x07
	.zero		1


	//   ....[69]....
        /*0558*/ 	.word	0x00004180
        /*055c*/ 	.word	0x000000ff
        /*0560*/ 	.word	0x00000030
        /*0564*/ 	.short	0x010b
        /*0566*/ 	.byte	0x07
	.zero		1


	//   ....[70]....
        /*0568*/ 	.word	0x00004190
        /*056c*/ 	.word	0x000000ff
        /*0570*/ 	.word	0x00000000
        /*0574*/ 	.short	0x0101
        /*0576*/ 	.byte	0x08
	.zero		1


	//   ....[71]....
        /*0578*/ 	.word	0x000041a0
        /*057c*/ 	.word	0x000000ff
        /*0580*/ 	.word	0x00000058
        /*0584*/ 	.short	0x010a
        /*0586*/ 	.byte	0x07
	.zero		1


	//   ....[72]....
        /*0588*/ 	.word	0x000042f0
        /*058c*/ 	.word	0x000000ff
        /*0590*/ 	.word	0x00000038
        /*0594*/ 	.short	0x010b
        /*0596*/ 	.byte	0x07
	.zero		1


	//   ....[73]....
        /*0598*/ 	.word	0x00004300
        /*059c*/ 	.word	0x000000ff
        /*05a0*/ 	.word	0x00000000
        /*05a4*/ 	.short	0x0101
        /*05a6*/ 	.byte	0x08
	.zero		1


	//   ....[74]....
        /*05a8*/ 	.word	0x00004310
        /*05ac*/ 	.word	0x000000ff
        /*05b0*/ 	.word	0x00000060
        /*05b4*/ 	.short	0x010a
        /*05b6*/ 	.byte	0x07
	.zero		1


	//   ....[75]....
        /*05b8*/ 	.word	0x00004490
        /*05bc*/ 	.word	0x000000ff
        /*05c0*/ 	.word	0x00000040
        /*05c4*/ 	.short	0x010b
        /*05c6*/ 	.byte	0x07
	.zero		1


	//   ....[76]....
        /*05c8*/ 	.word	0x000044d0
        /*05cc*/ 	.word	0x000000ff
        /*05d0*/ 	.word	0x00000000
        /*05d4*/ 	.short	0x0101
        /*05d6*/ 	.byte	0x08
	.zero		1


	//   ....[77]....
        /*05d8*/ 	.word	0x00004510
        /*05dc*/ 	.word	0x000000ff
        /*05e0*/ 	.word	0x00000068
        /*05e4*/ 	.short	0x010a
        /*05e6*/ 	.byte	0x07
	.zero		1


	//   ....[78]....
        /*05e8*/ 	.word	0x00004750
        /*05ec*/ 	.word	0x000000ff
        /*05f0*/ 	.word	0x00000048
        /*05f4*/ 	.short	0x010b
        /*05f6*/ 	.byte	0x07
	.zero		1


	//   ....[79]....
        /*05f8*/ 	.word	0x00004770
        /*05fc*/ 	.word	0x000000ff
        /*0600*/ 	.word	0x00000000
        /*0604*/ 	.short	0x0101
        /*0606*/ 	.byte	0x0d
	.zero		1


	//   ....[80]....
        /*0608*/ 	.word	0x000047a0
        /*060c*/ 	.word	0x000000ff
        /*0610*/ 	.word	0x00000050
        /*0614*/ 	.short	0x010a
        /*0616*/ 	.byte	0x07
	.zero		1


	//   ....[81]....
        /*0618*/ 	.word	0x000047c0
        /*061c*/ 	.word	0x000000ff
        /*0620*/ 	.word	0x00000058
        /*0624*/ 	.short	0x010a
        /*0626*/ 	.byte	0x07
	.zero		1


	//   ....[82]....
        /*0628*/ 	.word	0x000047e0
        /*062c*/ 	.word	0x000000ff
        /*0630*/ 	.word	0x00000060
        /*0634*/ 	.short	0x010a
        /*0636*/ 	.byte	0x07
	.zero		1


	//   ....[83]....
        /*0638*/ 	.word	0x00004820
        /*063c*/ 	.word	0x00000000
        /*0640*/ 	.word	0x00000068
        /*0644*/ 	.short	0x010a
        /*0646*/ 	.byte	0xff
	.zero		1


	//   ....[84]....
        /*0648*/ 	.word	0x00004b80
        /*064c*/ 	.word	0x00000000
        /*0650*/ 	.word	0x00000080
        /*0654*/ 	.short	0x010a
        /*0656*/ 	.byte	0xff
	.zero		1


	//   ....[85]....
        /*0658*/ 	.word	0x00004c90
        /*065c*/ 	.word	0x00000000
        /*0660*/ 	.word	0x00000000
        /*0664*/ 	.short	0x0101
        /*0666*/ 	.byte	0xff
	.zero		1


	//   ....[86]....
        /*0668*/ 	.word	0x00005710
        /*066c*/ 	.word	0x000000ff
        /*0670*/ 	.word	0x00000030
        /*0674*/ 	.short	0x010a
        /*0676*/ 	.byte	0x30
	.zero		1


	//   ....[87]....
        /*0678*/ 	.word	0x00005750
        /*067c*/ 	.word	0x00000040
        /*0680*/ 	.word	0x000000a0
        /*0684*/ 	.short	0x010a
        /*0686*/ 	.byte	0xff
	.zero		1


	//   ....[88]....
        /*0688*/ 	.word	0x000058c0
        /*068c*/ 	.word	0x000000ff
        /*0690*/ 	.word	0x00000030
        /*0694*/ 	.short	0x010a
        /*0696*/ 	.byte	0x30
	.zero		1


	//   ....[89]....
        /*0698*/ 	.word	0x000059c0
        /*069c*/ 	.word	0x00000040
        /*06a0*/ 	.word	0x000000a0
        /*06a4*/ 	.short	0x010a
        /*06a6*/ 	.byte	0xff
	.zero		1


	//   ....[90]....
        /*06a8*/ 	.word	0x000064c0
        /*06ac*/ 	.word	0x00000000
        /*06b0*/ 	.word	0x00000000
        /*06b4*/ 	.short	0x0101
        /*06b6*/ 	.byte	0xff
	.zero		1


	//   ....[91]....
        /*06b8*/ 	.word	0x000064d0
        /*06bc*/ 	.word	0x00000002
        /*06c0*/ 	.word	0x00000030
        /*06c4*/ 	.short	0x010a
        /*06c6*/ 	.byte	0xff
	.zero		1


	//   ....[92]....
        /*06c8*/ 	.word	0x000065a0
        /*06cc*/ 	.word	0x00000002
        /*06d0*/ 	.word	0x00000030
        /*06d4*/ 	.short	0x010a
        /*06d6*/ 	.byte	0xff
	.zero		1


	//   ....[93]....
        /*06d8*/ 	.word	0x00007120
        /*06dc*/ 	.word	0x0000004a
        /*06e0*/ 	.word	0x00000000
        /*06e4*/ 	.short	0x0101
        /*06e6*/ 	.byte	0xff
	.zero		1


	//   ....[94]....
        /*06e8*/ 	.word	0x00007140
        /*06ec*/ 	.word	0x00000000
        /*06f0*/ 	.word	0x00000030
        /*06f4*/ 	.short	0x010a
        /*06f6*/ 	.byte	0xff
	.zero		1


	//   ....[95]....
        /*06f8*/ 	.word	0x00007200
        /*06fc*/ 	.word	0x00000000
        /*0700*/ 	.word	0x00000030
        /*0704*/ 	.short	0x010a
        /*0706*/ 	.byte	0xff
	.zero		1


	//   ....[96]....
        /*0708*/ 	.word	0x00007d80
        /*070c*/ 	.word	0x0000004a
        /*0710*/ 	.word	0x00000000
        /*0714*/ 	.short	0x0101
        /*0716*/ 	.byte	0xff
	.zero		1


	//   ....[97]....
        /*0718*/ 	.word	0x00007da0
        /*071c*/ 	.word	0x00000002
        /*0720*/ 	.word	0x00000030
        /*0724*/ 	.short	0x010a
        /*0726*/ 	.byte	0xff
	.zero		1


	//   ....[98]....
        /*0728*/ 	.word	0x00007e60
        /*072c*/ 	.word	0x00000002
        /*0730*/ 	.word	0x00000030
        /*0734*/ 	.short	0x010a
        /*0736*/ 	.byte	0xff
	.zero		1


	//   ....[99]....
        /*0738*/ 	.word	0x00008280
        /*073c*/ 	.word	0x000000ff
        /*0740*/ 	.word	0x00000000
        /*0744*/ 	.short	0x0101
        /*0746*/ 	.byte	0x05
	.zero		1


	//   ....[100]....
        /*0748*/ 	.word	0x00008a40
        /*074c*/ 	.word	0x00000000
        /*0750*/ 	.word	0x00000000
        /*0754*/ 	.short	0x0101
        /*0756*/ 	.byte	0xff
	.zero		1


	//   ....[101]....
        /*0758*/ 	.word	0x00008cb0
        /*075c*/ 	.word	0x000000ff
        /*0760*/ 	.word	0x00000000
        /*0764*/ 	.short	0x0101
        /*0766*/ 	.byte	0x04
	.zero		1


	//   ....[102]....
        /*0768*/ 	.word	0x00008cd0
        /*076c*/ 	.word	0x00000002
        /*0770*/ 	.word	0x000000f0
        /*0774*/ 	.short	0x010a
        /*0776*/ 	.byte	0xff
	.zero		1


	//   ....[103]....
        /*0778*/ 	.word	0x00008d30
        /*077c*/ 	.word	0x00000002
        /*0780*/ 	.word	0x00000018
        /*0784*/ 	.short	0x010a
        /*0786*/ 	.byte	0xff
	.zero		1


	//   ....[104]....
        /*0788*/ 	.word	0x00008d90
        /*078c*/ 	.word	0x00000002
        /*0790*/ 	.word	0x00000018
        /*0794*/ 	.short	0x010a
        /*0796*/ 	.byte	0xff
	.zero		1


	//   ....[105]....
        /*0798*/ 	.word	0x00008de0
        /*079c*/ 	.word	0x00000002
        /*07a0*/ 	.word	0x00000080
        /*07a4*/ 	.short	0x010a
        /*07a6*/ 	.byte	0xff
	.zero		1


	//   ....[106]....
        /*07a8*/ 	.word	0x00008e40
        /*07ac*/ 	.word	0x00000000
        /*07b0*/ 	.word	0x00000000
        /*07b4*/ 	.short	0x010a
        /*07b6*/ 	.byte	0xff
	.zero		1


	//   ....[107]....
        /*07b8*/ 	.word	0x00008ea0
        /*07bc*/ 	.word	0x00000000
        /*07c0*/ 	.word	0x00000000
        /*07c4*/ 	.short	0x010a
        /*07c6*/ 	.byte	0xff
	.zero		1


	//   ....[108]....
        /*07c8*/ 	.word	0x00008ef0
        /*07cc*/ 	.word	0x00000000
        /*07d0*/ 	.word	0x000000e0
        /*07d4*/ 	.short	0x010a
        /*07d6*/ 	.byte	0xff
	.zero		1


	//   ....[109]....
        /*07d8*/ 	.word	0x00008f50
        /*07dc*/ 	.word	0x00000000
        /*07e0*/ 	.word	0x00000090
        /*07e4*/ 	.short	0x010a
        /*07e6*/ 	.byte	0xff
	.zero		1


	//   ....[110]....
        /*07e8*/ 	.word	0x00008fa0
        /*07ec*/ 	.word	0x00000000
        /*07f0*/ 	.word	0x00000080
        /*07f4*/ 	.short	0x010a
        /*07f6*/ 	.byte	0xff
	.zero		1


	//   ....[111]....
        /*07f8*/ 	.word	0x00009000
        /*07fc*/ 	.word	0x00000000
        /*0800*/ 	.word	0x00000090
        /*0804*/ 	.short	0x010a
        /*0806*/ 	.byte	0xff
	.zero		1


	//   ....[112]....
        /*0808*/ 	.word	0x00009050
        /*080c*/ 	.word	0x00000000
        /*0810*/ 	.word	0x00000080
        /*0814*/ 	.short	0x010a
        /*0816*/ 	.byte	0xff
	.zero		1


	//   ....[113]....
        /*0818*/ 	.word	0x000090b0
        /*081c*/ 	.word	0x00000002
        /*0820*/ 	.word	0x000000c0
        /*0824*/ 	.short	0x010a
        /*0826*/ 	.byte	0xff
	.zero		1


	//   ....[114]....
        /*0828*/ 	.word	0x00009110
        /*082c*/ 	.word	0x00000000
        /*0830*/ 	.word	0x00000000
        /*0834*/ 	.short	0x010a
        /*0836*/ 	.byte	0xff
	.zero		1


	//   ....[115]....
        /*0838*/ 	.word	0x00009170
        /*083c*/ 	.word	0x00000000
        /*0840*/ 	.word	0x00000000
        /*0844*/ 	.short	0x010a
        /*0846*/ 	.byte	0xff
	.zero		1


	//   ....[116]....
        /*0848*/ 	.word	0x000091d0
        /*084c*/ 	.word	0x00000000
        /*0850*/ 	.word	0x00000000
        /*0854*/ 	.short	0x010a
        /*0856*/ 	.byte	0xff
	.zero		1


	//   ....[117]....
        /*0858*/ 	.word	0x00009230
        /*085c*/ 	.word	0x00000000
        /*0860*/ 	.word	0x00000000
        /*0864*/ 	.short	0x010a
        /*0866*/ 	.byte	0xff
	.zero		1


	//   ....[118]....
        /*0868*/ 	.word	0x00009290
        /*086c*/ 	.word	0x00000000
        /*0870*/ 	.word	0x00000000
        /*0874*/ 	.short	0x010a
        /*0876*/ 	.byte	0xff
	.zero		1


	//   ....[119]....
        /*0878*/ 	.word	0x000092e0
        /*087c*/ 	.word	0x00000000
        /*0880*/ 	.word	0x00000080
        /*0884*/ 	.short	0x010a
        /*0886*/ 	.byte	0xff
	.zero		1


	//   ....[120]....
        /*0888*/ 	.word	0x00009340
        /*088c*/ 	.word	0x00000000
        /*0890*/ 	.word	0x00000078
        /*0894*/ 	.short	0x010a
        /*0896*/ 	.byte	0xff
	.zero		1


	//   ....[121]....
        /*0898*/ 	.word	0x000093a0
        /*089c*/ 	.word	0x00000000
        /*08a0*/ 	.word	0x00000050
        /*08a4*/ 	.short	0x010a
        /*08a6*/ 	.byte	0xff
	.zero		1


	//   ....[122]....
        /*08a8*/ 	.word	0x00009400
        /*08ac*/ 	.word	0x00000000
        /*08b0*/ 	.word	0x00000058
        /*08b4*/ 	.short	0x010a
        /*08b6*/ 	.byte	0xff
	.zero		1


	//   ....[123]....
        /*08b8*/ 	.word	0x00009460
        /*08bc*/ 	.word	0x00000000
        /*08c0*/ 	.word	0x00000060
        /*08c4*/ 	.short	0x010a
        /*08c6*/ 	.byte	0xff
	.zero		1


	//   ....[124]....
        /*08c8*/ 	.word	0x000094c0
        /*08cc*/ 	.word	0x00000000
        /*08d0*/ 	.word	0x00000068
        /*08d4*/ 	.short	0x010a
        /*08d6*/ 	.byte	0xff
	.zero		1


	//   ....[125]....
        /*08d8*/ 	.word	0x00009520
        /*08dc*/ 	.word	0x00000000
        /*08e0*/ 	.word	0x00000050
        /*08e4*/ 	.short	0x010a
        /*08e6*/ 	.byte	0xff
	.zero		1


	//   ....[126]....
        /*08e8*/ 	.word	0x00009580
        /*08ec*/ 	.word	0x00000000
        /*08f0*/ 	.word	0x00000058
        /*08f4*/ 	.short	0x010a
        /*08f6*/ 	.byte	0xff
	.zero		1


	//   ....[127]....
        /*08f8*/ 	.word	0x000095e0
        /*08fc*/ 	.word	0x00000000
        /*0900*/ 	.word	0x00000060
        /*0904*/ 	.short	0x010a
        /*0906*/ 	.byte	0xff
	.zero		1


	//   ....[128]....
        /*0908*/ 	.word	0x00009630
        /*090c*/ 	.word	0x00000000
        /*0910*/ 	.word	0x00000080
        /*0914*/ 	.short	0x010a
        /*0916*/ 	.byte	0xff
	.zero		1


	//   ....[129]....
        /*0918*/ 	.word	0x00009690
        /*091c*/ 	.word	0x00000000
        /*0920*/ 	.word	0x00000030
        /*0924*/ 	.short	0x010a
        /*0926*/ 	.byte	0xff
	.zero		1


	//   ....[130]....
        /*0928*/ 	.word	0x000096e0
        /*092c*/ 	.word	0x00000040
        /*0930*/ 	.word	0x000000a0
        /*0934*/ 	.short	0x010a
        /*0936*/ 	.byte	0xff
	.zero		1


	//   ....[131]....
        /*0938*/ 	.word	0x00009730
        /*093c*/ 	.word	0x00000002
        /*0940*/ 	.word	0x00000030
        /*0944*/ 	.short	0x010a
        /*0946*/ 	.byte	0xff
	.zero		1


	//   ....[132]....
        /*0948*/ 	.word	0x00009780
        /*094c*/ 	.word	0x00000000
        /*0950*/ 	.word	0x00000030
        /*0954*/ 	.short	0x010a
        /*0956*/ 	.byte	0xff
	.zero		1


	//   ....[133]....
        /*0958*/ 	.word	0x000097d0
        /*095c*/ 	.word	0x00000002
        /*0960*/ 	.word	0x00000030
        /*0964*/ 	.short	0x010a
        /*0966*/ 	.byte	0xff
	.zero		1


	//----- nvinfo : EIATTR_NUM_MBARRIERS
	.align		4
.L_47:
        /*0968*/ 	.byte	0x03, 0x38
        /*096a*/ 	.short	0x0020


	//----- nvinfo : EIATTR_EXIT_INSTR_OFFSETS
	.align		4
        /*096c*/ 	.byte	0x04, 0x1c
        /*096e*/ 	.short	(.L_49 - .L_48)


	//   ....[0]....
.L_48:
        /*0970*/ 	.word	0x00002450


	//   ....[1]....
        /*0974*/ 	.word	0x00002940


	//   ....[2]....
        /*0978*/ 	.word	0x000029a0


	//   ....[3]....
        /*097c*/ 	.word	0x00003820


	//   ....[4]....
        /*0980*/ 	.word	0x00004850


	//   ....[5]....
        /*0984*/ 	.word	0x00004890


	//   ....[6]....
        /*0988*/ 	.word	0x00008ba0


	//   ....[7]....
        /*098c*/ 	.word	0x00008c20


	//   ....[8]....
        /*0990*/ 	.word	0x00008c50


	//   ....[9]....
        /*0994*/ 	.word	0x00008cc0


	//----- nvinfo : EIATTR_MAX_THREADS
	.align		4
.L_49:
        /*0998*/ 	.byte	0x04, 0x05
        /*099a*/ 	.short	(.L_51 - .L_50)
.L_50:
        /*099c*/ 	.word	0x00000100
        /*09a0*/ 	.word	0x00000001
        /*09a4*/ 	.word	0x00000001


	//----- nvinfo : EIATTR_CRS_STACK_SIZE
	.align		4
.L_51:
        /*09a8*/ 	.byte	0x04, 0x1e
        /*09aa*/ 	.short	(.L_53 - .L_52)
.L_52:
        /*09ac*/ 	.word	0x00000000


	//----- nvinfo : EIATTR_CBANK_PARAM_SIZE
	.align		4
.L_53:
        /*09b0*/ 	.byte	0x03, 0x19
        /*09b2*/ 	.short	0x0800


	//----- nvinfo : EIATTR_PARAM_CBANK
	.align		4
        /*09b4*/ 	.byte	0x04, 0x0a
        /*09b6*/ 	.short	(.L_55 - .L_54)
	.align		4
.L_54:
        /*09b8*/ 	.word	index@(.nv.constant0._ZN7cutlass13device_kernelINS_4gemm6kernel13GemmUniversalIN4cute5tupleIJiiiiEEENS1_10collective13CollectiveMmaINS1_35MainloopSm100TmaUmmaWarpSpecializedILi3ELi2ELi4ENS5_IJNS4_1CILi1EEESB_SB_EEEEENS5_IJNSA_ILi64EEENSA_ILi256EEENSA_ILi32EEEEEENS_10bfloat16_tENS5_IJlSB_lEEESI_SJ_NS4_8TiledMMAINS4_8MMA_AtomIJNS4_20SM100_MMA_F16BF16_SSISI_SI_fLi64ELi256ELNS4_4UMMA5MajorE0ELSO_0ELNSN_7ScaleInE0ELSP_0EEEEEENS4_6LayoutISC_NS5_IJNSA_ILi0EEEST_ST_EEEEENS5_IJNS4_10UnderscoreESW_SW_EEEEENS4_13SM90_TMA_LOADENS4_14ComposedLayoutINS4_7SwizzleILi2ELi4ELi3EEENS4_18smem_ptr_flag_bitsILi16EEENSS_INS5_IJNSA_ILi8EEESG_EEENS5_IJSG_SB_EEEEEEEvNS4_8identityESZ_S19_vS1A_EENS_8epilogue10collective18CollectiveEpilogueINS1C_23Sm100TmaWarpSpecializedILi4ELi2ELi32ELb1ELb0EEEJSH_NS5_IJNSS_ISE_SB_EES1H_EEESI_SJ_SI_SJ_NS1C_6fusion15FusionCallbacksIS1G_NS1J_17LinearCombinationISI_fSI_fLNS_15FloatRoundStyleE2EEESH_S1I_JEEENS4_5SM1004TMEM4LOAD26SM100_TMEM_LOAD_16dp256b8xESZ_NS10_INS11_ILi3ELi4ELi3EEES14_NSS_INS5_IJS15_SE_EEENS5_IJSE_SB_EEEEEEENS4_17SM75_U32x4_LDSM_NENS4_14SM90_TMA_STOREES1X_NS4_17SM90_U32x4_STSM_NENS4_39AutoVectorizingCopyWithAssumedAlignmentILi128EEEEEEvvEEEEvNT_6ParamsE)
        /*09bc*/ 	.short	0x0380
        /*09be*/ 	.short	0x0800


	//----- nvinfo : EIATTR_SW_WAR
	.align		4
.L_55:
        /*09c0*/ 	.byte	0x04, 0x36
        /*09c2*/ 	.short	(.L_57 - .L_56)
.L_56:
        /*09c4*/ 	.word	0x00000008
.L_57:


//--------------------- .nv.callgraph             --------------------------
	.section	.nv.callgraph,"",@"SHT_CUDA_CALLGRAPH"
	.align	4
	.sectionentsize	8
	.align		4
        /*0000*/ 	.word	0x00000000
	.align		4
        /*0004*/ 	.word	0xffffffff
	.align		4
        /*0008*/ 	.word	index@(_ZN7cutlass13device_kernelINS_4gemm6kernel13GemmUniversalIN4cute5tupleIJiiiiEEENS1_10collective13CollectiveMmaINS1_35MainloopSm100TmaUmmaWarpSpecializedILi3ELi2ELi4ENS5_IJNS4_1CILi1EEESB_SB_EEEEENS5_IJNSA_ILi64EEENSA_ILi256EEENSA_ILi32EEEEEENS_10bfloat16_tENS5_IJlSB_lEEESI_SJ_NS4_8TiledMMAINS4_8MMA_AtomIJNS4_20SM100_MMA_F16BF16_SSISI_SI_fLi64ELi256ELNS4_4UMMA5MajorE0ELSO_0ELNSN_7ScaleInE0ELSP_0EEEEEENS4_6LayoutISC_NS5_IJNSA_ILi0EEEST_ST_EEEEENS5_IJNS4_10UnderscoreESW_SW_EEEEENS4_13SM90_TMA_LOADENS4_14ComposedLayoutINS4_7SwizzleILi2ELi4ELi3EEENS4_18smem_ptr_flag_bitsILi16EEENSS_INS5_IJNSA_ILi8EEESG_EEENS5_IJSG_SB_EEEEEEEvNS4_8identityESZ_S19_vS1A_EENS_8epilogue10collective18CollectiveEpilogueINS1C_23Sm100TmaWarpSpecializedILi4ELi2ELi32ELb1ELb0EEEJSH_NS5_IJNSS_ISE_SB_EES1H_EEESI_SJ_SI_SJ_NS1C_6fusion15FusionCallbacksIS1G_NS1J_17LinearCombinationISI_fSI_fLNS_15FloatRoundStyleE2EEESH_S1I_JEEENS4_5SM1004TMEM4LOAD26SM100_TMEM_LOAD_16dp256b8xESZ_NS10_INS11_ILi3ELi4ELi3EEES14_NSS_INS5_IJS15_SE_EEENS5_IJSE_SB_EEEEEEENS4_17SM75_U32x4_LDSM_NENS4_14SM90_TMA_STOREES1X_NS4_17SM90_U32x4_STSM_NENS4_39AutoVectorizingCopyWithAssumedAlignmentILi128EEEEEEvvEEEEvNT_6ParamsE)
	.align		4
        /*000c*/ 	.word	index@(__assertfail)
	.align		4
        /*0010*/ 	.word	0x00000000
	.align		4
        /*0014*/ 	.word	0xfffffffe
	.align		4
        /*0018*/ 	.word	0x00000000
	.align		4
        /*001c*/ 	.word	0xfffffffd
	.align		4
        /*0020*/ 	.word	0x00000000
	.align		4
        /*0024*/ 	.word	0xfffffffc


//--------------------- .nv.constant4             --------------------------
	.section	.nv.constant4,"a",@progbits
	.align	8
	.align		8
.nv.constant4:
        /*0000*/ 	.dword	__assertfail
	.align		8
        /*0008*/ 	.dword	__unnamed_1
	.align		8
        /*0010*/ 	.dword	__unnamed_2
	.align		8
        /*0018*/ 	.dword	_ZN40_INTERNAL_d35b48d7_4_k_cu_157e281a_238154cuda3std3__45__cpo5beginE
	.align		8
        /*0020*/ 	.dword	_ZN40_INTERNAL_d35b48d7_4_k_cu_157e281a_238154cuda3std3__45__cpo3endE
	.align		8
        /*0028*/ 	.dword	_ZN40_INTERNAL_d35b48d7_4_k_cu_157e281a_238154cuda3std3__45__cpo6cbeginE
	.align		8
        /*0030*/ 	.dword	_ZN40_INTERNAL_d35b48d7_4_k_cu_157e281a_238154cuda3std3__45__cpo4cendE
	.align		8
        /*0038*/ 	.dword	_ZN40_INTERNAL_d35b48d7_4_k_cu_157e281a_238154cuda3std3__442_GLOBAL__N__d35b48d7_4_k_cu_157e281a_238156ignoreE
	.align		8
        /*0040*/ 	.dword	_ZN40_INTERNAL_d35b48d7_4_k_cu_157e281a_238154cuda3std3__419piecewise_constructE
	.align		8
        /*0048*/ 	.dword	_ZN40_INTERNAL_d35b48d7_4_k_cu_157e281a_238154cuda3std3__48in_placeE
	.align		8
        /*0050*/ 	.dword	_ZN40_INTERNAL_d35b48d7_4_k_cu_157e281a_238154cuda3std6ranges3__45__cpo4swapE
	.align		8
        /*0058*/ 	.dword	_ZN40_INTERNAL_d35b48d7_4_k_cu_157e281a_238154cuda3std6ranges3__45__cpo9iter_moveE
	.align		8
        /*0060*/ 	.dword	_ZN40_INTERNAL_d35b48d7_4_k_cu_157e281a_238154cute7productE
	.align		8
        /*0068*/ 	.dword	_ZN40_INTERNAL_d35b48d7_4_k_cu_157e281a_238154cute1_E
	.align		8
        /*0070*/ 	.dword	$str$25
	.align		8
        /*0078*/ 	.dword	$str$26
	.align		8
        /*0080*/ 	.dword	$str$27
	.align		8
        /*0088*/ 	.dword	$str$28


//--------------------- .text._ZN7cutlass13device_kernelINS_4gemm6kernel13GemmUniversalIN4cute5tupleIJiiiiEEENS1_10collective13CollectiveMmaINS1_35MainloopSm100TmaUmmaWarpSpecializedILi3ELi2ELi4ENS5_IJNS4_1CILi1EEESB_SB_EEEEENS5_IJNSA_ILi64EEENSA_ILi256EEENSA_ILi32EEEEEENS_10bfloat16_tENS5_IJlSB_lEEESI_SJ_NS4_8TiledMMAINS4_8MMA_AtomIJNS4_20SM100_MMA_F16BF16_SSISI_SI_fLi64ELi256ELNS4_4UMMA5MajorE0ELSO_0ELNSN_7ScaleInE0ELSP_0EEEEEENS4_6LayoutISC_NS5_IJNSA_ILi0EEEST_ST_EEEEENS5_IJNS4_10UnderscoreESW_SW_EEEEENS4_13SM90_TMA_LOADENS4_14ComposedLayoutINS4_7SwizzleILi2ELi4ELi3EEENS4_18smem_ptr_flag_bitsILi16EEENSS_INS5_IJNSA_ILi8EEESG_EEENS5_IJSG_SB_EEEEEEEvNS4_8identityESZ_S19_vS1A_EENS_8epilogue10collective18CollectiveEpilogueINS1C_23Sm100TmaWarpSpecializedILi4ELi2ELi32ELb1ELb0EEEJSH_NS5_IJNSS_ISE_SB_EES1H_EEESI_SJ_SI_SJ_NS1C_6fusion15FusionCallbacksIS1G_NS1J_17LinearCombinationISI_fSI_fLNS_15FloatRoundStyleE2EEESH_S1I_JEEENS4_5SM1004TMEM4LOAD26SM100_TMEM_LOAD_16dp256b8xESZ_NS10_INS11_ILi3ELi4ELi3EEES14_NSS_INS5_IJS15_SE_EEENS5_IJSE_SB_EEEEEEENS4_17SM75_U32x4_LDSM_NENS4_14SM90_TMA_STOREES1X_NS4_17SM90_U32x4_STSM_NENS4_39AutoVectorizingCopyWithAssumedAlignmentILi128EEEEEEvvEEEEvNT_6ParamsE --------------------------
	.section	.text._ZN7cutlass13device_kernelINS_4gemm6kernel13GemmUniversalIN4cute5tupleIJiiiiEEENS1_10collective13CollectiveMmaINS1_35MainloopSm100TmaUmmaWarpSpecializedILi3ELi2ELi4ENS5_IJNS4_1CILi1EEESB_SB_EEEEENS5_IJNSA_ILi64EEENSA_ILi256EEENSA_ILi32EEEEEENS_10bfloat16_tENS5_IJlSB_lEEESI_SJ_NS4_8TiledMMAINS4_8MMA_AtomIJNS4_20SM100_MMA_F16BF16_SSISI_SI_fLi64ELi256ELNS4_4UMMA5MajorE0ELSO_0ELNSN_7ScaleInE0ELSP_0EEEEEENS4_6LayoutISC_NS5_IJNSA_ILi0EEEST_ST_EEEEENS5_IJNS4_10UnderscoreESW_SW_EEEEENS4_13SM90_TMA_LOADENS4_14ComposedLayoutINS4_7SwizzleILi2ELi4ELi3EEENS4_18smem_ptr_flag_bitsILi16EEENSS_INS5_IJNSA_ILi8EEESG_EEENS5_IJSG_SB_EEEEEEEvNS4_8identityESZ_S19_vS1A_EENS_8epilogue10collective18CollectiveEpilogueINS1C_23Sm100TmaWarpSpecializedILi4ELi2ELi32ELb1ELb0EEEJSH_NS5_IJNSS_ISE_SB_EES1H_EEESI_SJ_SI_SJ_NS1C_6fusion15FusionCallbacksIS1G_NS1J_17LinearCombinationISI_fSI_fLNS_15FloatRoundStyleE2EEESH_S1I_JEEENS4_5SM1004TMEM4LOAD26SM100_TMEM_LOAD_16dp256b8xESZ_NS10_INS11_ILi3ELi4ELi3EEES14_NSS_INS5_IJS15_SE_EEENS5_IJSE_SB_EEEEEEENS4_17SM75_U32x4_LDSM_NENS4_14SM90_TMA_STOREES1X_NS4_17SM90_U32x4_STSM_NENS4_39AutoVectorizingCopyWithAssumedAlignmentILi128EEEEEEvvEEEEvNT_6ParamsE,"ax",@progbits
	.align	128
.text._ZN7cutlass13device_kernelINS_4gemm6kernel13GemmUniversalIN4cute5tupleIJiiiiEEENS1_10collective13CollectiveMmaINS1_35MainloopSm100TmaUmmaWarpSpecializedILi3ELi2ELi4ENS5_IJNS4_1CILi1EEESB_SB_EEEEENS5_IJNSA_ILi64EEENSA_ILi256EEENSA_ILi32EEEEEENS_10bfloat16_tENS5_IJlSB_lEEESI_SJ_NS4_8TiledMMAINS4_8MMA_AtomIJNS4_20SM100_MMA_F16BF16_SSISI_SI_fLi64ELi256ELNS4_4UMMA5MajorE0ELSO_0ELNSN_7ScaleInE0ELSP_0EEEEEENS4_6LayoutISC_NS5_IJNSA_ILi0EEEST_ST_EEEEENS5_IJNS4_10UnderscoreESW_SW_EEEEENS4_13SM90_TMA_LOADENS4_14ComposedLayoutINS4_7SwizzleILi2ELi4ELi3EEENS4_18smem_ptr_flag_bitsILi16EEENSS_INS5_IJNSA_ILi8EEESG_EEENS5_IJSG_SB_EEEEEEEvNS4_8identityESZ_S19_vS1A_EENS_8epilogue10collective18CollectiveEpilogueINS1C_23Sm100TmaWarpSpecializedILi4ELi2ELi32ELb1ELb0EEEJSH_NS5_IJNSS_ISE_SB_EES1H_EEESI_SJ_SI_SJ_NS1C_6fusion15FusionCallbacksIS1G_NS1J_17LinearCombinationISI_fSI_fLNS_15FloatRoundStyleE2EEESH_S1I_JEEENS4_5SM1004TMEM4LOAD26SM100_TMEM_LOAD_16dp256b8xESZ_NS10_INS11_ILi3ELi4ELi3EEES14_NSS_INS5_IJS15_SE_EEENS5_IJSE_SB_EEEEEEENS4_17SM75_U32x4_LDSM_NENS4_14SM90_TMA_STOREES1X_NS4_17SM90_U32x4_STSM_NENS4_39AutoVectorizingCopyWithAssumedAlignmentILi128EEEEEEvvEEEEvNT_6ParamsE:
        .type           _ZN7cutlass13device_kernelINS_4gemm6kernel13GemmUniversalIN4cute5tupleIJiiiiEEENS1_10collective13CollectiveMmaINS1_35MainloopSm100TmaUmmaWarpSpecializedILi3ELi2ELi4ENS5_IJNS4_1CILi1EEESB_SB_EEEEENS5_IJNSA_ILi64EEENSA_ILi256EEENSA_ILi32EEEEEENS_10bfloat16_tENS5_IJlSB_lEEESI_SJ_NS4_8TiledMMAINS4_8MMA_AtomIJNS4_20SM100_MMA_F16BF16_SSISI_SI_fLi64ELi256ELNS4_4UMMA5MajorE0ELSO_0ELNSN_7ScaleInE0ELSP_0EEEEEENS4_6LayoutISC_NS5_IJNSA_ILi0EEEST_ST_EEEEENS5_IJNS4_10UnderscoreESW_SW_EEEEENS4_13SM90_TMA_LOADENS4_14ComposedLayoutINS4_7SwizzleILi2ELi4ELi3EEENS4_18smem_ptr_flag_bitsILi16EEENSS_INS5_IJNSA_ILi8EEESG_EEENS5_IJSG_SB_EEEEEEEvNS4_8identityESZ_S19_vS1A_EENS_8epilogue10collective18CollectiveEpilogueINS1C_23Sm100TmaWarpSpecializedILi4ELi2ELi32ELb1ELb0EEEJSH_NS5_IJNSS_ISE_SB_EES1H_EEESI_SJ_SI_SJ_NS1C_6fusion15FusionCallbacksIS1G_NS1J_17LinearCombinationISI_fSI_fLNS_15FloatRoundStyleE2EEESH_S1I_JEEENS4_5SM1004TMEM4LOAD26SM100_TMEM_LOAD_16dp256b8xESZ_NS10_INS11_ILi3ELi4ELi3EEES14_NSS_INS5_IJS15_SE_EEENS5_IJSE_SB_EEEEEEENS4_17SM75_U32x4_LDSM_NENS4_14SM90_TMA_STOREES1X_NS4_17SM90_U32x4_STSM_NENS4_39AutoVectorizingCopyWithAssumedAlignmentILi128EEEEEEvvEEEEvNT_6ParamsE,@function
        .size           _ZN7cutlass13device_kernelINS_4gemm6kernel13GemmUniversalIN4cute5tupleIJiiiiEEENS1_10collective13CollectiveMmaINS1_35MainloopSm100TmaUmmaWarpSpecializedILi3ELi2ELi4ENS5_IJNS4_1CILi1EEESB_SB_EEEEENS5_IJNSA_ILi64EEENSA_ILi256EEENSA_ILi32EEEEEENS_10bfloat16_tENS5_IJlSB_lEEESI_SJ_NS4_8TiledMMAINS4_8MMA_AtomIJNS4_20SM100_MMA_F16BF16_SSISI_SI_fLi64ELi256ELNS4_4UMMA5MajorE0ELSO_0ELNSN_7ScaleInE0ELSP_0EEEEEENS4_6LayoutISC_NS5_IJNSA_ILi0EEEST_ST_EEEEENS5_IJNS4_10UnderscoreESW_SW_EEEEENS4_13SM90_TMA_LOADENS4_14ComposedLayoutINS4_7SwizzleILi2ELi4ELi3EEENS4_18smem_ptr_flag_bitsILi16EEENSS_INS5_IJNSA_ILi8EEESG_EEENS5_IJSG_SB_EEEEEEEvNS4_8identityESZ_S19_vS1A_EENS_8epilogue10collective18CollectiveEpilogueINS1C_23Sm100TmaWarpSpecializedILi4ELi2ELi32ELb1ELb0EEEJSH_NS5_IJNSS_ISE_SB_EES1H_EEESI_SJ_SI_SJ_NS1C_6fusion15FusionCallbacksIS1G_NS1J_17LinearCombinationISI_fSI_fLNS_15FloatRoundStyleE2EEESH_S1I_JEEENS4_5SM1004TMEM4LOAD26SM100_TMEM_LOAD_16dp256b8xESZ_NS10_INS11_ILi3ELi4ELi3EEES14_NSS_INS5_IJS15_SE_EEENS5_IJSE_SB_EEEEEEENS4_17SM75_U32x4_LDSM_NENS4_14SM90_TMA_STOREES1X_NS4_17SM90_U32x4_STSM_NENS4_39AutoVectorizingCopyWithAssumedAlignmentILi128EEEEEEvvEEEEvNT_6ParamsE,(.L_x_173 - _ZN7cutlass13device_kernelINS_4gemm6kernel13GemmUniversalIN4cute5tupleIJiiiiEEENS1_10collective13CollectiveMmaINS1_35MainloopSm100TmaUmmaWarpSpecializedILi3ELi2ELi4ENS5_IJNS4_1CILi1EEESB_SB_EEEEENS5_IJNSA_ILi64EEENSA_ILi256EEENSA_ILi32EEEEEENS_10bfloat16_tENS5_IJlSB_lEEESI_SJ_NS4_8TiledMMAINS4_8MMA_AtomIJNS4_20SM100_MMA_F16BF16_SSISI_SI_fLi64ELi256ELNS4_4UMMA5MajorE0ELSO_0ELNSN_7ScaleInE0ELSP_0EEEEEENS4_6LayoutISC_NS5_IJNSA_ILi0EEEST_ST_EEEEENS5_IJNS4_10UnderscoreESW_SW_EEEEENS4_13SM90_TMA_LOADENS4_14ComposedLayoutINS4_7SwizzleILi2ELi4ELi3EEENS4_18smem_ptr_flag_bitsILi16EEENSS_INS5_IJNSA_ILi8EEESG_EEENS5_IJSG_SB_EEEEEEEvNS4_8identityESZ_S19_vS1A_EENS_8epilogue10collective18CollectiveEpilogueINS1C_23Sm100TmaWarpSpecializedILi4ELi2ELi32ELb1ELb0EEEJSH_NS5_IJNSS_ISE_SB_EES1H_EEESI_SJ_SI_SJ_NS1C_6fusion15FusionCallbacksIS1G_NS1J_17LinearCombinationISI_fSI_fLNS_15FloatRoundStyleE2EEESH_S1I_JEEENS4_5SM1004TMEM4LOAD26SM100_TMEM_LOAD_16dp256b8xESZ_NS10_INS11_ILi3ELi4ELi3EEES14_NSS_INS5_IJS15_SE_EEENS5_IJSE_SB_EEEEEEENS4_17SM75_U32x4_LDSM_NENS4_14SM90_TMA_STOREES1X_NS4_17SM90_U32x4_STSM_NENS4_39AutoVectorizingCopyWithAssumedAlignmentILi128EEEEEEvvEEEEvNT_6ParamsE)
        .other          _ZN7cutlass13device_kernelINS_4gemm6kernel13GemmUniversalIN4cute5tupleIJiiiiEEENS1_10collective13CollectiveMmaINS1_35MainloopSm100TmaUmmaWarpSpecializedILi3ELi2ELi4ENS5_IJNS4_1CILi1EEESB_SB_EEEEENS5_IJNSA_ILi64EEENSA_ILi256EEENSA_ILi32EEEEEENS_10bfloat16_tENS5_IJlSB_lEEESI_SJ_NS4_8TiledMMAINS4_8MMA_AtomIJNS4_20SM100_MMA_F16BF16_SSISI_SI_fLi64ELi256ELNS4_4UMMA5MajorE0ELSO_0ELNSN_7ScaleInE0ELSP_0EEEEEENS4_6LayoutISC_NS5_IJNSA_ILi0EEEST_ST_EEEEENS5_IJNS4_10UnderscoreESW_SW_EEEEENS4_13SM90_TMA_LOADENS4_14ComposedLayoutINS4_7SwizzleILi2ELi4ELi3EEENS4_18smem_ptr_flag_bitsILi16EEENSS_INS5_IJNSA_ILi8EEESG_EEENS5_IJSG_SB_EEEEEEEvNS4_8identityESZ_S19_vS1A_EENS_8epilogue10collective18CollectiveEpilogueINS1C_23Sm100TmaWarpSpecializedILi4ELi2ELi32ELb1ELb0EEEJSH_NS5_IJNSS_ISE_SB_EES1H_EEESI_SJ_SI_SJ_NS1C_6fusion15FusionCallbacksIS1G_NS1J_17LinearCombinationISI_fSI_fLNS_15FloatRoundStyleE2EEESH_S1I_JEEENS4_5SM1004TMEM4LOAD26SM100_TMEM_LOAD_16dp256b8xESZ_NS10_INS11_ILi3ELi4ELi3EEES14_NSS_INS5_IJS15_SE_EEENS5_IJSE_SB_EEEEEEENS4_17SM75_U32x4_LDSM_NENS4_14SM90_TMA_STOREES1X_NS4_17SM90_U32x4_STSM_NENS4_39AutoVectorizingCopyWithAssumedAlignmentILi128EEEEEEvvEEEEvNT_6ParamsE,@"STO_CUDA_ENTRY STV_DEFAULT"
_ZN7cutlass13device_kernelINS_4gemm6kernel13GemmUniversalIN4cute5tupleIJiiiiEEENS1_10collective13CollectiveMmaINS1_35MainloopSm100TmaUmmaWarpSpecializedILi3ELi2ELi4ENS5_IJNS4_1CILi1EEESB_SB_EEEEENS5_IJNSA_ILi64EEENSA_ILi256EEENSA_ILi32EEEEEENS_10bfloat16_tENS5_IJlSB_lEEESI_SJ_NS4_8TiledMMAINS4_8MMA_AtomIJNS4_20SM100_MMA_F16BF16_SSISI_SI_fLi64ELi256ELNS4_4UMMA5MajorE0ELSO_0ELNSN_7ScaleInE0ELSP_0EEEEEENS4_6LayoutISC_NS5_IJNSA_ILi0EEEST_ST_EEEEENS5_IJNS4_10UnderscoreESW_SW_EEEEENS4_13SM90_TMA_LOADENS4_14ComposedLayoutINS4_7SwizzleILi2ELi4ELi3EEENS4_18smem_ptr_flag_bitsILi16EEENSS_INS5_IJNSA_ILi8EEESG_EEENS5_IJSG_SB_EEEEEEEvNS4_8identityESZ_S19_vS1A_EENS_8epilogue10collective18CollectiveEpilogueINS1C_23Sm100TmaWarpSpecializedILi4ELi2ELi32ELb1ELb0EEEJSH_NS5_IJNSS_ISE_SB_EES1H_EEESI_SJ_SI_SJ_NS1C_6fusion15FusionCallbacksIS1G_NS1J_17LinearCombinationISI_fSI_fLNS_15FloatRoundStyleE2EEESH_S1I_JEEENS4_5SM1004TMEM4LOAD26SM100_TMEM_LOAD_16dp256b8xESZ_NS10_INS11_ILi3ELi4ELi3EEES14_NSS_INS5_IJS15_SE_EEENS5_IJSE_SB_EEEEEEENS4_17SM75_U32x4_LDSM_NENS4_14SM90_TMA_STOREES1X_NS4_17SM90_U32x4_STSM_NENS4_39AutoVectorizingCopyWithAssumedAlignmentILi128EEEEEEvvEEEEvNT_6ParamsE:
[----:B------:R-:W1:Y:S01]  /*0000*/  LDC R1, c[0x0][0x37c] ;  /* 0x0000df00ff017b82 */ /* 0x000e620000000800 */
[----:B------:R-:W2:Y:S01]  /*0010*/  S2R R101, SR_TID.X ;  /* 0x0000000000657919 */ /* 0x000ea20000002100 */
[----:B------:R-:W3:Y:S01]  /*0020*/  LDCU.64 UR4, c[0x0][0x890] ;  /* 0x00011200ff0477ac */ /* 0x000ee20008000a00 */
[----:B------:R-:W-:Y:S02]  /*0030*/  PRMT R88, RZ, 0x7610, R88 ;  /* 0x00007610ff587816 */ /* 0x000fe40000000058 */
[----:B------:R-:W-:Y:S01]  /*0040*/  ELECT P5, URZ, PT ;  /* 0x0000000000ff782f */ /* 0x000fe200038a0000 */
[----:B------:R-:W4:Y:S01]  /*0050*/  LDCU.64 UR46, c[0x0][0x358] ;  /* 0x00006b00ff2e77ac */ /* 0x000f220008000a00 */
[----:B---3--:R-:W-:-:S04]  /*0060*/  UISETP.NE.U32.AND UP0, UPT, UR4, URZ, UPT ;  /* 0x000000ff0400728c */ /* 0x008fc8000bf05070 */
[----:B------:R-:W-:Y:S01]  /*0070*/  UISETP.NE.AND.EX UP0, UPT, UR5, URZ, UPT, UP0 ;  /* 0x000000ff0500728c */ /* 0x000fe2000bf05300 */
[----:B--2---:R-:W-:-:S05]  /*0080*/  SHF.R.U32.HI R93, RZ, 0x5, R101 ;  /* 0x00000005ff5d7819 */ /* 0x004fca0000011665 */
[----:B------:R-:W2:Y:S02]  /*0090*/  SHFL.IDX PT, R0, R93, RZ, 0x1f ;  /* 0x00001fff5d007589 */ /* 0x000ea400000e0000 */
[----:B--2---:R-:W-:Y:S01]  /*00a0*/  R2UR UR8, R0 ;  /* 0x00000000000872ca */ /* 0x004fe200000e0000 */
[----:B-1--4-:R-:W-:-:S14]  /*00b0*/  BRA.U UP0, `(.L_x_0) ;  /* 0x00000001002c7547 */ /* 0x012fdc000b800000 */
[----:B------:R-:W1:Y:S02]  /*00c0*/  LDCU.64 UR6, c[0x0][0x888] ;  /* 0x00011100ff0677ac */ /* 0x000e640008000a00 */
[----:B-1----:R-:W-:-:S04]  /*00d0*/  UISETP.NE.U32.AND UP0, UPT, UR6, URZ, UPT ;  /* 0x000000ff0600728c */ /* 0x002fc8000bf05070 */
[----:B------:R-:W-:-:S09]  /*00e0*/  UISETP.NE.AND.EX UP0, UPT, UR7, URZ, UPT, UP0 ;  /* 0x000000ff0700728c */ /* 0x000fd2000bf05300 */
[----:B------:R-:W-:Y:S05]  /*00f0*/  BRA.U !UP0, `(.L_x_1) ;  /* 0x0000000108107547 */ /* 0x000fea000b800000 */
[----:B------:R-:W1:Y:S02]  /*0100*/  LDC.64 R2, c[0x0][0x888] ;  /* 0x00022200ff027b82 */ /* 0x000e640000000a00 */
[----:B-1----:R1:W5:Y:S01]  /*0110*/  LDG.E R49, desc[UR46][R2.64] ;  /* 0x0000002e02317981 */ /* 0x002362000c1e1900 */
[----:B------:R-:W-:Y:S01]  /*0120*/  HFMA2 R88, -RZ, RZ, 0, 5.9604644775390625e-08 ;  /* 0x00000001ff587431 */ /* 0x000fe200000001ff */
[----:B------:R-:W-:Y:S05]  /*0130*/  BRA `(.L_x_0) ;  /* 0x00000000000c7947 */ /* 0x000fea0003800000 */
.L_x_1:
[----:B------:R-:W1:Y:S01]  /*0140*/  LDCU UR6, c[0x0][0x880] ;  /* 0x00011000ff0677ac */ /* 0x000e620008000800 */
[----:B------:R-:W-:Y:S01]  /*0150*/  HFMA2 R88, -RZ, RZ, 0, 5.9604644775390625e-08 ;  /* 0x00000001ff587431 */ /* 0x000fe200000001ff */
[----:B-1----:R-:W-:-:S07]  /*0160*/  MOV R49, UR6 ;  /* 0x0000000600317c02 */ /* 0x002fce0008000f00 */
.L_x_0:
[----:B------:R-:W2:Y:S02]  /*0170*/  LDCU.64 UR6, c[0x0][0x8b0] ;  /* 0x00011600ff0677ac */ /* 0x000ea40008000a00 */
[----:B--2---:R-:W-:-:S04]  /*0180*/  UISETP.NE.U32.AND UP0, UPT, UR6, URZ, UPT ;  /* 0x000000ff0600728c */ /* 0x004fc8000bf05070 */
[----:B------:R-:W-:-:S09]  /*0190*/  UISETP.NE.AND.EX UP0, UPT, UR7, URZ, UPT, UP0 ;  /* 0x000000ff0700728c */ /* 0x000fd2000bf05300 */
[----:B------:R-:W-:Y:S05]  /*01a0*/  BRA.U UP0, `(.L_x_2) ;  /* 0x0000000100247547 */ /* 0x000fea000b800000 */
[----:B------:R-:W2:Y:S02]  /*01b0*/  LDCU.64 UR6, c[0x0][0x8a8] ;  /* 0x00011500ff0677ac */ /* 0x000ea40008000a00 */
[----:B--2---:R-:W-:-:S04]  /*01c0*/  UISETP.NE.U32.AND UP0, UPT, UR6, URZ, UPT ;  /* 0x000000ff0600728c */ /* 0x004fc8000bf05070 */
[----:B------:R-:W-:-:S09]  /*01d0*/  UISETP.NE.AND.EX UP0, UPT, UR7, URZ, UPT, UP0 ;  /* 0x000000ff0700728c */ /* 0x000fd2000bf05300 */
[----:B------:R-:W-:Y:S05]  /*01e0*/  BRA.U !UP0, `(.L_x_3) ;  /* 0x00000001080c7547 */ /* 0x000fea000b800000 */
[----:B-1----:R-:W1:Y:S02]  /*01f0*/  LDC.64 R2, c[0x0][0x8a8] ;  /* 0x00022a00ff027b82 */ /* 0x002e640000000a00 */
[----:B-1----:R2:W5:Y:S01]  /*0200*/  LDG.E R47, desc[UR46][R2.64] ;  /* 0x0000002e022f7981 */ /* 0x002562000c1e1900 */
[----:B------:R-:W-:Y:S05]  /*0210*/  BRA `(.L_x_2) ;  /* 0x0000000000087947 */ /* 0x000fea0003800000 */
.L_x_3:
[----:B------:R-:W2:Y:S02]  /*0220*/  LDCU UR6, c[0x0][0x8a0] ;  /* 0x00011400ff0677ac */ /* 0x000ea40008000800 */
[----:B--2---:R-:W-:Y:S02]  /*0230*/  MOV R47, UR6 ;  /* 0x00000006002f7c02 */ /* 0x004fe40008000f00 */
.L_x_2:
[----:B------:R-:W-:Y:S01]  /*0240*/  IMAD.U32 R0, RZ, RZ, UR8 ;  /* 0x00000008ff007e24 */ /* 0x000fe2000f8e00ff */
[----:B------:R-:W-:Y:S04]  /*0250*/  BSSY.RECONVERGENT B0, `(.L_x_4) ;  /* 0x000000c000007945 */ /* 0x000fe80003800200 */
[C---:B------:R-:W-:Y:S02]  /*0260*/  ISETP.NE.OR P1, PT, R0.reuse, 0x1, !P5 ;  /* 0x000000010000780c */ /* 0x040fe40006f25670 */
[----:B------:R-:W-:-:S11]  /*0270*/  ISETP.NE.OR P0, PT, R0, 0x3, !P5 ;  /* 0x000000030000780c */ /* 0x000fd60006f05670 */
[----:B------:R-:W-:Y:S05]  /*0280*/  @P1 BRA `(.L_x_5) ;  /* 0x0000000000201947 */ /* 0x000fea0003800000 */
[----:B------:R-:W3:Y:S02]  /*0290*/  LDCU.64 UR6, c[0x0][0x348] ;  /* 0x00006900ff0677ac */ /* 0x000ee40008000a00 */
[----:B---3--:R-:W-:Y:S02]  /*02a0*/  UIADD3 UR10, UP1, UPT, UR6, 0x80, URZ ;  /* 0x00000080060a7890 */ /* 0x008fe4000ff3e0ff */
[----:B------:R-:W-:Y:S02]  /*02b0*/  UIADD3 UR6, UP0, UPT, UR6, 0x180, URZ ;  /* 0x0000018006067890 */ /* 0x000fe4000ff1e0ff */
[----:B------:R-:W-:Y:S02]  /*02c0*/  UIADD3.X UR11, UPT, UPT, URZ, UR7, URZ, UP1, !UPT ;  /* 0x00000007ff0b7290 */ /* 0x000fe40008ffe4ff */
[----:B------:R-:W-:-:S07]  /*02d0*/  UIADD3.X UR7, UPT, UPT, URZ, UR7, URZ, UP0, !UPT ;  /* 0x00000007ff077290 */ /* 0x000fce00087fe4ff */
[----:B------:R3:W-:Y:S02]  /*02e0*/  UTMACCTL.PF [UR10] ;  /* 0x000000000a0079b9 */ /* 0x0007e40008040000 */
[----:B------:R3:W-:Y:S02]  /*02f0*/  UTMACCTL.PF [UR6] ;  /* 0x00000000060079b9 */ /* 0x0007e40008040000 */
[----:B---3--:R-:W-:Y:S01]  /*0300*/  NOP ;  /* 0x0000000000007918 */ /* 0x008fe20000000000 */
.L_x_5:
[----:B------:R-:W-:Y:S05]  /*0310*/  BSYNC.RECONVERGENT B0 ;  /* 0x0000000000007941 */ /* 0x000fea0003800200 */
.L_x_4:
[----:B------:R-:W-:Y:S04]  /*0320*/  BSSY.RECONVERGENT B0, `(.L_x_6) ;  /* 0x000000a000007945 */ /* 0x000fe80003800200 */
        /* <DEDUP_REMOVED lines=9> */
.L_x_7:
[----:B------:R-:W-:Y:S05]  /*03c0*/  BSYNC.RECONVERGENT B0 ;  /* 0x0000000000007941 */ /* 0x000fea0003800200 */
.L_x_6:
[----:B------:R-:W3:Y:S01]  /*03d0*/  LDCU.64 UR6, c[0x0][0x888] ;  /* 0x00011100ff0677ac */ /* 0x000ee20008000a00 */
[----:B------:R-:W-:Y:S02]  /*03e0*/  UISETP.EQ.U32.AND UP1, UPT, UR4, URZ, UPT ;  /* 0x000000ff0400728c */ /* 0x000fe4000bf22070 */
[----:B------:R-:W-:Y:S02]  /*03f0*/  UPLOP3.LUT UP2, UPT, UPT, UPT, UPT, 0x80, 0x8 ;  /* 0x000000000008789c */ /* 0x000fe40003f4f070 */
[----:B---3--:R-:W-:-:S04]  /*0400*/  UISETP.NE.U32.AND UP0, UPT, UR6, URZ, UPT ;  /* 0x000000ff0600728c */ /* 0x008fc8000bf05070 */
[----:B------:R-:W-:-:S04]  /*0410*/  UISETP.NE.AND.EX UP0, UPT, UR7, URZ, UPT, UP0 ;  /* 0x000000ff0700728c */ /* 0x000fc8000bf05300 */
[----:B------:R-:W-:-:S04]  /*0420*/  UISETP.EQ.OR.EX UP3, UPT, UR5, URZ, !UP0, UP1 ;  /* 0x000000ff0500728c */ /* 0x000fc8000c762710 */
[----:B------:R-:W-:-:S05]  /*0430*/  UP2UR UR50, UPR, URZ, 0x8 ;  /* 0x00000008ff327883 */ /* 0x000fca0008000000 */
[----:B------:R-:W-:Y:S07]  /*0440*/  BRA.U !UP3, `(.L_x_8) ;  /* 0x000000010b207547 */ /* 0x000fee000b800000 */
[----:B------:R-:W-:Y:S01]  /*0450*/  UISETP.NE.U32.AND UP2, UPT, UR4, URZ, UPT ;  /* 0x000000ff0400728c */ /* 0x000fe2000bf45070 */
[----:B-----5:R-:W-:Y:S01]  /*0460*/  FSETP.NEU.AND P0, PT, R49, RZ, PT ;  /* 0x000000ff3100720b */ /* 0x020fe20003f0d000 */
[----:B------:R-:W-:Y:S02]  /*0470*/  USEL UR4, URZ, 0xffffffff, UP0 ;  /* 0xffffffffff047887 */ /* 0x000fe40008000000 */
[----:B------:R-:W-:-:S10]  /*0480*/  UISETP.NE.AND.EX UP2, UPT, UR5, URZ, UPT, UP2 ;  /* 0x000000ff0500728c */ /* 0x000fd4000bf45320 */
[----:B------:R-:W-:Y:S01]  /*0490*/  VOTEU.ANY UP1, P0 ;  /* 0x0000000000ff7886 */ /* 0x000fe20000020100 */
[----:B------:R-:W-:-:S04]  /*04a0*/  @!UP2 USEL UR4, URZ, 0xffffffff, UP1 ;  /* 0xffffffffff04a887 */ /* 0x000fc80008800000 */
[----:B------:R-:W-:-:S04]  /*04b0*/  ULOP3.LUT UR4, UR4, 0x1, URZ, 0xc0, !UPT ;  /* 0x0000000104047892 */ /* 0x000fc8000f8ec0ff */
[----:B------:R-:W-:-:S11]  /*04c0*/  UISETP.NE.U32.AND UP2, UPT, UR4, 0x1, UPT ;  /* 0x000000010400788c */ /* 0x000fd6000bf45070 */
.L_x_8:
[----:B-12---:R-:W1:Y:S01]  /*04d0*/  SHFL.IDX PT, R2, R93, RZ, 0x1f ;  /* 0x00001fff5d027589 */ /* 0x006e6200000e0000 */
[----:B------:R-:W-:-:S04]  /*04e0*/  UISETP.NE.AND UP1, UPT, UR8, 0x2, UPT ;  /* 0x000000020800788c */ /* 0x000fc8000bf25270 */
[----:B------:R-:W-:Y:S01]  /*04f0*/  USEL UR6, URZ, 0x1, UP1 ;  /* 0x00000001ff067887 */ /* 0x000fe20008800000 */
[----:B-1----:R-:W-:-:S13]  /*0500*/  ISETP.NE.AND P0, PT, R2, RZ, PT ;  /* 0x000000ff0200720c */ /* 0x002fda0003f05270 */
[----:B------:R-:W-:Y:S05]  /*0510*/  @P0 BRA `(.L_x_9) ;  /* 0x0000000000400947 */ /* 0x000fea0003800000 */
[----:B------:R-:W1:Y:S01]  /*0520*/  S2UR UR5, SR_CgaCtaId ;  /* 0x00000000000579c3 */ /* 0x000e620000008800 */
[----:B------:R-:W-:Y:S01]  /*0530*/  UMOV UR7, 0x400 ;  /* 0x0000040000077882 */ /* 0x000fe20000000000 */
[----:B------:R-:W-:Y:S01]  /*0540*/  UMOV UR4, 0x1 ;  /* 0x0000000100047882 */ /* 0x000fe20000000000 */
[----:B------:R-:W-:Y:S01]  /*0550*/  ELECT P0, URZ, PT ;  /* 0x0000000000ff782f */ /* 0x000fe20003800000 */
[----:B------:R-:W-:-:S04]  /*0560*/  UIADD3 UR10, UPT, UPT, -UR4, 0x100000, URZ ;  /* 0x00100000040a7890 */ /* 0x000fc8000fffe1ff */
[----:B------:R-:W-:Y:S02]  /*0570*/  USHF.L.U32 UR11, UR10, 0xb, URZ ;  /* 0x0000000b0a0b7899 */ /* 0x000fe400080006ff */
[----:B------:R-:W-:Y:S02]  /*0580*/  USHF.L.U32 UR10, UR10, 0x1, URZ ;  /* 0x000000010a0a7899 */ /* 0x000fe400080006ff */
[----:B-1----:R-:W-:Y:S01]  /*0590*/  ULEA UR5, UR5, UR7, 0x18 ;  /* 0x0000000705057291 */ /* 0x002fe2000f8ec0ff */
[----:B------:R-:W1:Y:S11]  /*05a0*/  FENCE.VIEW.ASYNC.S ;  /* 0x00000000000073c6 */ /* 0x000e760000000000 */
[----:B-1----:R1:W2:Y:S01]  /*05b0*/  SYNCS.EXCH.64 URZ, [UR5], UR10 ;  /* 0x0000000a05ff75b2 */ /* 0x0022a20008000100 */
[----:B------:R1:W3:Y:S01]  /*05c0*/  SYNCS.EXCH.64 URZ, [UR5+0x18], UR10 ;  /* 0x0000180a05ff75b2 */ /* 0x0002e20008000100 */
[----:B------:R1:W4:Y:S01]  /*05d0*/  SYNCS.EXCH.64 URZ, [UR5+0x8], UR10 ;  /* 0x0000080a05ff75b2 */ /* 0x0003220008000100 */
[----:B------:R1:W1:Y:S01]  /*05e0*/  SYNCS.EXCH.64 URZ, [UR5+0x20], UR10 ;  /* 0x0000200a05ff75b2 */ /* 0x0002620008000100 */
[----:B------:R1:W1:Y:S01]  /*05f0*/  SYNCS.EXCH.64 URZ, [UR5+0x10], UR10 ;  /* 0x0000100a05ff75b2 */ /* 0x0002620008000100 */
[----:B------:R1:W1:Y:S01]  /*0600*/  SYNCS.EXCH.64 URZ, [UR5+0x28], UR10 ;  /* 0x0000280a05ff75b2 */ /* 0x0002620008000100 */
[----:B------:R-:W-:Y:S01]  /*0610*/  NOP ;  /* 0x0000000000007918 */ /* 0x000fe20000000000 */
.L_x_9:
[----:B------:R-:W2:Y:S01]  /*0620*/  SHFL.IDX PT, R2, R93, RZ, 0x1f ;  /* 0x00001fff5d027589 */ /* 0x000ea200000e0000 */
[----:B------:R-:W-:Y:S01]  /*0630*/  NOP ;  /* 0x0000000000007918 */ /* 0x000fe20000000000 */
[----:B--2---:R-:W-:-:S13]  /*0640*/  ISETP.NE.AND P0, PT, R2, 0x1, PT ;  /* 0x000000010200780c */ /* 0x004fda0003f05270 */
[----:B------:R-:W-:Y:S05]  /*0650*/  @P0 BRA `(.L_x_10) ;  /* 0x0000000000580947 */ /* 0x000fea0003800000 */
[----:B------:R-:W2:Y:S01]  /*0660*/  S2UR UR7, SR_CgaCtaId ;  /* 0x00000000000779c3 */ /* 0x000ea20000008800 */
[----:B------:R-:W-:Y:S01]  /*0670*/  UMOV UR9, 0x400 ;  /* 0x0000040000097882 */ /* 0x000fe20000000000 */
[----:B-1----:R-:W-:Y:S01]  /*0680*/  UMOV UR5, 0x20 ;  /* 0x0000002000057882 */ /* 0x002fe20000000000 */
[----:B------:R-:W-:Y:S01]  /*0690*/  UMOV UR4, 0x80 ;  /* 0x0000008000047882 */ /* 0x000fe20000000000 */
[----:B------:R-:W-:-:S04]  /*06a0*/  UIADD3 UR10, UPT, UPT, -UR5, 0x100000, URZ ;  /* 0x00100000050a7890 */ /* 0x000fc8000fffe1ff */
[----:B------:R-:W-:Y:S02]  /*06b0*/  USHF.L.U32 UR11, UR10, 0xb, URZ ;  /* 0x0000000b0a0b7899 */ /* 0x000fe400080006ff */
[----:B------:R-:W-:Y:S02]  /*06c0*/  USHF.L.U32 UR10, UR10, 0x1, URZ ;  /* 0x000000010a0a7899 */ /* 0x000fe400080006ff */
[----:B------:R-:W-:-:S04]  /*06d0*/  UIADD3 UR4, UPT, UPT, -UR4, 0x100000, URZ ;  /* 0x0010000004047890 */ /* 0x000fc8000fffe1ff */
[----:B------:R-:W-:Y:S02]  /*06e0*/  USHF.L.U32 UR5, UR4, 0xb, URZ ;  /* 0x0000000b04057899 */ /* 0x000fe400080006ff */
[----:B------:R-:W-:Y:S01]  /*06f0*/  USHF.L.U32 UR4, UR4, 0x1, URZ ;  /* 0x0000000104047899 */ /* 0x000fe200080006ff */
[----:B------:R-:W-:Y:S01]  /*0700*/  ELECT P0, URZ, PT ;  /* 0x0000000000ff782f */ /* 0x000fe20003800000 */
[----:B--2---:R-:W-:Y:S01]  /*0710*/  ULEA UR7, UR7, UR9, 0x18 ;  /* 0x0000000907077291 */ /* 0x004fe2000f8ec0ff */
[----:B------:R-:W1:Y:S11]  /*0720*/  FENCE.VIEW.ASYNC.S ;  /* 0x00000000000073c6 */ /* 0x000e760000000000 */
[----:B-1----:R2:W1:Y:S01]  /*0730*/  SYNCS.EXCH.64 URZ, [UR7+0x30], UR10 ;  /* 0x0000300a07ff75b2 */ /* 0x0024620008000100 */
[----:B------:R2:W1:Y:S01]  /*0740*/  SYNCS.EXCH.64 URZ, [UR7+0x50], UR4 ;  /* 0x0000500407ff75b2 */ /* 0x0004620008000100 */
[----:B------:R2:W1:Y:S01]  /*0750*/  SYNCS.EXCH.64 URZ, [UR7+0x38], UR10 ;  /* 0x0000380a07ff75b2 */ /* 0x0004620008000100 */
[----:B------:R2:W1:Y:S01]  /*0760*/  SYNCS.EXCH.64 URZ, [UR7+0x58], UR4 ;  /* 0x0000580407ff75b2 */ /* 0x0004620008000100 */
[----:B------:R2:W1:Y:S01]  /*0770*/  SYNCS.EXCH.64 URZ, [UR7+0x40], UR10 ;  /* 0x0000400a07ff75b2 */ /* 0x0004620008000100 */
[----:B------:R2:W1:Y:S01]  /*0780*/  SYNCS.EXCH.64 URZ, [UR7+0x60], UR4 ;  /* 0x0000600407ff75b2 */ /* 0x0004620008000100 */
[----:B------:R2:W1:Y:S01]  /*0790*/  SYNCS.EXCH.64 URZ, [UR7+0x48], UR10 ;  /* 0x0000480a07ff75b2 */ /* 0x0004620008000100 */
[----:B------:R2:W1:Y:S02]  /*07a0*/  SYNCS.EXCH.64 URZ, [UR7+0x68], UR4 ;  /* 0x0000680407ff75b2 */ /* 0x0004640008000100 */
[----:B--2---:R-:W-:Y:S01]  /*07b0*/  NOP ;  /* 0x0000000000007918 */ /* 0x004fe20000000000 */
.L_x_10:
[----:B------:R-:W2:Y:S01]  /*07c0*/  SHFL.IDX PT, R2, R93, RZ, 0x1f ;  /* 0x00001fff5d027589 */ /* 0x000ea200000e0000 */
[----:B------:R-:W-:Y:S01]  /*07d0*/  NOP ;  /* 0x0000000000007918 */ /* 0x000fe20000000000 */
[----:B--2---:R-:W-:-:S13]  /*07e0*/  ISETP.NE.AND P0, PT, R2, 0x3, PT ;  /* 0x000000030200780c */ /* 0x004fda0003f05270 */
[----:B------:R-:W-:Y:S05]  /*07f0*/  @P0 BRA `(.L_x_11) ;  /* 0x0000000000300947 */ /* 0x000fea0003800000 */
[----:B-1----:R-:W1:Y:S01]  /*0800*/  S2UR UR5, SR_CgaCtaId ;  /* 0x00000000000579c3 */ /* 0x002e620000008800 */
        /* <DEDUP_REMOVED lines=8> */
[----:B-1----:R2:W1:Y:S01]  /*0890*/  SYNCS.EXCH.64 URZ, [UR5+0x70], UR10 ;  /* 0x0000700a05ff75b2 */ /* 0x0024620008000100 */
[----:B------:R2:W1:Y:S02]  /*08a0*/  SYNCS.EXCH.64 URZ, [UR5+0x78], UR10 ;  /* 0x0000780a05ff75b2 */ /* 0x0004640008000100 */
[----:B--2---:R-:W-:Y:S01]  /*08b0*/  NOP ;  /* 0x0000000000007918 */ /* 0x004fe20000000000 */
.L_x_11:
[----:B------:R-:W2:Y:S01]  /*08c0*/  SHFL.IDX PT, R2, R93, RZ, 0x1f ;  /* 0x00001fff5d027589 */ /* 0x000ea200000e0000 */
[----:B------:R-:W-:Y:S01]  /*08d0*/  NOP ;  /* 0x0000000000007918 */ /* 0x000fe20000000000 */
[----:B--2---:R-:W-:-:S13]  /*08e0*/  ISETP.NE.AND P0, PT, R2, 0x4, PT ;  /* 0x000000040200780c */ /* 0x004fda0003f05270 */
[----:B------:R-:W-:Y:S05]  /*08f0*/  @P0 BRA `(.L_x_12) ;  /* 0x00000000004c0947 */ /* 0x000fea0003800000 */
[----:B-1----:R-:W1:Y:S01]  /*0900*/  S2UR UR5, SR_CgaCtaId ;  /* 0x00000000000579c3 */ /* 0x002e620000008800 */
[----:B------:R-:W-:Y:S01]  /*0910*/  UMOV UR9, 0x100 ;  /* 0x0000010000097882 */ /* 0x000fe20000000000 */
[----:B------:R-:W-:Y:S01]  /*0920*/  UMOV UR7, 0x400 ;  /* 0x0000040000077882 */ /* 0x000fe20000000000 */
[----:B------:R-:W-:Y:S01]  /*0930*/  USEL UR9, UR9, 0xe0, UP2 ;  /* 0x000000e009097887 */ /* 0x000fe20009000000 */
[----:B------:R-:W-:Y:S01]  /*0940*/  UMOV UR4, 0x1 ;  /* 0x0000000100047882 */ /* 0x000fe20000000000 */
[----:B------:R-:W-:Y:S01]  /*0950*/  ELECT P0, URZ, PT ;  /* 0x0000000000ff782f */ /* 0x000fe20003800000 */
[----:B------:R-:W-:-:S04]  /*0960*/  UIADD3 UR10, UPT, UPT, -UR4, 0x100000, URZ ;  /* 0x00100000040a7890 */ /* 0x000fc8000fffe1ff */
[----:B------:R-:W-:Y:S02]  /*0970*/  USHF.L.U32 UR11, UR10, 0xb, URZ ;  /* 0x0000000b0a0b7899 */ /* 0x000fe400080006ff */
[----:B------:R-:W-:Y:S02]  /*0980*/  USHF.L.U32 UR10, UR10, 0x1, URZ ;  /* 0x000000010a0a7899 */ /* 0x000fe400080006ff */
[----:B------:R-:W-:-:S04]  /*0990*/  UIADD3 UR12, UPT, UPT, -UR9, 0x100000, URZ ;  /* 0x00100000090c7890 */ /* 0x000fc8000fffe1ff */
[----:B------:R-:W-:Y:S02]  /*09a0*/  USHF.L.U32 UR13, UR12, 0xb, URZ ;  /* 0x0000000b0c0d7899 */ /* 0x000fe400080006ff */
[----:B------:R-:W-:Y:S02]  /*09b0*/  USHF.L.U32 UR12, UR12, 0x1, URZ ;  /* 0x000000010c0c7899 */ /* 0x000fe400080006ff */
[----:B-1----:R-:W-:Y:S01]  /*09c0*/  ULEA UR5, UR5, UR7, 0x18 ;  /* 0x0000000705057291 */ /* 0x002fe2000f8ec0ff */
[----:B------:R-:W1:Y:S11]  /*09d0*/  FENCE.VIEW.ASYNC.S ;  /* 0x00000000000073c6 */ /* 0x000e760000000000 */
[----:B-1----:R2:W1:Y:S01]  /*09e0*/  SYNCS.EXCH.64 URZ, [UR5+0x80], UR10 ;  /* 0x0000800a05ff75b2 */ /* 0x0024620008000100 */
[----:B------:R2:W1:Y:S01]  /*09f0*/  SYNCS.EXCH.64 URZ, [UR5+0x90], UR12 ;  /* 0x0000900c05ff75b2 */ /* 0x0004620008000100 */
[----:B------:R2:W1:Y:S01]  /*0a00*/  SYNCS.EXCH.64 URZ, [UR5+0x88], UR10 ;  /* 0x0000880a05ff75b2 */ /* 0x0004620008000100 */
[----:B------:R2:W1:Y:S02]  /*0a10*/  SYNCS.EXCH.64 URZ, [UR5+0x98], UR12 ;  /* 0x0000980c05ff75b2 */ /* 0x0004640008000100 */
[----:B--2---:R-:W-:Y:S01]  /*0a20*/  NOP ;  /* 0x0000000000007918 */ /* 0x004fe20000000000 */
.L_x_12:
        /* <DEDUP_REMOVED lines=26> */
.L_x_13:
        /* <DEDUP_REMOVED lines=18> */
.L_x_14:
[----:B-1----:R-:W1:Y:S01]  /*0cf0*/  S2UR UR5, SR_CTAID.X ;  /* 0x00000000000579c3 */ /* 0x002e620000002500 */
[----:B------:R-:W-:-:S05]  /*0d00*/  CS2R.32 R87, SR_CgaSize ;  /* 0x0000000000577805 */ /* 0x000fca0000008a00 */
[----:B------:R-:W-:-:S05]  /*0d10*/  IMAD R87, R87, -0xa0, RZ ;  /* 0xffffff6057577824 */ /* 0x000fca00078e02ff */
[----:B------:R-:W-:-:S14]  /*0d20*/  R2UR UR9, R87 ;  /* 0x00000000570972ca */ /* 0x000fdc00000e0000 */
[----:B------:R-:W2:Y:S01]  /*0d30*/  LDCU UR9, c[0x0][UR9+0x2b0] ;  /* 0x00005600090977ac */ /* 0x000ea20008000800 */
[----:B------:R-:W-:Y:S01]  /*0d40*/  NOP ;  /* 0x0000000000007918 */ /* 0x000fe20000000000 */
[----:B------:R-:W-:-:S05]  /*0d50*/  CS2R.32 R87, SR_CgaSize ;  /* 0x0000000000577805 */ /* 0x000fca0000008a00 */
[----:B------:R-:W-:-:S05]  /*0d60*/  IMAD R87, R87, -0xa0, RZ ;  /* 0xffffff6057577824 */ /* 0x000fca00078e02ff */
[----:B------:R-:W-:-:S14]  /*0d70*/  R2UR UR7, R87 ;  /* 0x00000000570772ca */ /* 0x000fdc00000e0000 */
[----:B------:R-:W3:Y:S01]  /*0d80*/  LDCU UR7, c[0x0][UR7+0x2b4] ;  /* 0x00005680070777ac */ /* 0x000ee20008000800 */
[----:B------:R-:W4:Y:S08]  /*0d90*/  S2UR UR4, SR_CTAID.Y ;  /* 0x00000000000479c3 */ /* 0x000f300000002600 */
[----:B------:R-:W3:Y:S01]  /*0da0*/  LDC R10, c[0x0][0xb24] ;  /* 0x0002c900ff0a7b82 */ /* 0x000ee20000000800 */
[----:B-1----:R-:W-:-:S02]  /*0db0*/  I2FP.F32.U32 R87, UR5 ;  /* 0x0000000500577c45 */ /* 0x002fc40008201000 */
[----:B------:R-:W-:-:S05]  /*0dc0*/  CS2R.32 R3, SR_CgaSize ;  /* 0x0000000000037805 */ /* 0x000fca0000008a00 */
[----:B------:R-:W-:-:S06]  /*0dd0*/  IMAD R3, R3, -0xa0, RZ ;  /* 0xffffff6003037824 */ /* 0x000fcc00078e02ff */
[----:B------:R-:W1:Y:S01]  /*0de0*/  LDC R3, c[0x0][R3+0x2a0] ;  /* 0x0000a80003037b82 */ /* 0x000e620000000800 */
[----:B------:R-:W-:Y:S01]  /*0df0*/  MOV R15, UR5 ;  /* 0x00000005000f7c02 */ /* 0x000fe20008000f00 */
[----:B--2---:R-:W-:Y:S01]  /*0e00*/  FMUL R87, R87, UR9 ;  /* 0x0000000957577c20 */ /* 0x004fe20008400000 */
[----:B----4-:R-:W-:Y:S02]  /*0e10*/  I2FP.F32.U32 R86, UR4 ;  /* 0x0000000400567c45 */ /* 0x010fe40008201000 */
[----:B------:R-:W-:-:S05]  /*0e20*/  CS2R.32 R2, SR_CgaSize ;  /* 0x0000000000027805 */ /* 0x000fca0000008a00 */
[----:B------:R-:W-:-:S06]  /*0e30*/  IMAD R2, R2, -0xa0, RZ ;  /* 0xffffff6002027824 */ /* 0x000fcc00078e02ff */
[----:B------:R-:W2:Y:S01]  /*0e40*/  LDC R2, c[0x0][R2+0x2a4] ;  /* 0x0000a90002027b82 */ /* 0x000ea20000000800 */
[----:B------:R-:W-:Y:S01]  /*0e50*/  MOV R14, UR4 ;  /* 0x00000004000e7c02 */ /* 0x000fe20008000f00 */
[----:B------:R-:W4:Y:S01]  /*0e60*/  F2I.U32.TRUNC.NTZ R87, R87 ;  /* 0x0000005700577305 */ /* 0x000f22000020f000 */
[----:B---3--:R-:W-:-:S05]  /*0e70*/  FMUL R86, R86, UR7 ;  /* 0x0000000756567c20 */ /* 0x008fca0008400000 */
[----:B------:R-:W-:Y:S01]  /*0e80*/  BAR.SYNC.DEFER_BLOCKING 0x0 ;  /* 0x0000000000007b1d */ /* 0x000fe20000010000 */
[----:B------:R-:W-:-:S05]  /*0e90*/  ISETP.GE.AND P0, PT, R10, 0x1, PT ;  /* 0x000000010a00780c */ /* 0x000fca0003f06270 */
[----:B------:R-:W3:Y:S02]  /*0ea0*/  F2I.U32.TRUNC.NTZ R86, R86 ;  /* 0x0000005600567305 */ /* 0x000ee4000020f000 */
[----:B------:R-:W2:Y:S01]  /*0eb0*/  S2UR UR36, SR_CTAID.Z ;  /* 0x00000000002479c3 */ /* 0x000ea20000002700 */
[----:B----4-:R-:W-:-:S05]  /*0ec0*/  IADD3 R87, PT, PT, -R87, RZ, RZ ;  /* 0x000000ff57577210 */ /* 0x010fca0007ffe1ff */
[----:B-1----:R-:W-:Y:S01]  /*0ed0*/  IMAD R87, R3, R87, UR5 ;  /* 0x0000000503577e24 */ /* 0x002fe2000f8e0257 */
[----:B---3--:R-:W-:-:S05]  /*0ee0*/  IADD3 R86, PT, PT, -R86, RZ, RZ ;  /* 0x000000ff56567210 */ /* 0x008fca0007ffe1ff */
[----:B--2---:R-:W-:Y:S01]  /*0ef0*/  IMAD R86, R2, R86, UR4 ;  /* 0x0000000402567e24 */ /* 0x004fe2000f8e0256 */
[----:B------:R-:W-:Y:S06]  /*0f00*/  @!P0 BRA `(.L_x_15) ;  /* 0x0000000000b88947 */ /* 0x000fec0003800000 */
[----:B------:R-:W1:Y:S01]  /*0f10*/  LDC.64 R4, c[0x0][0xb18] ;  /* 0x0002c600ff047b82 */ /* 0x000e620000000a00 */
[----:B------:R-:W-:-:S07]  /*0f20*/  ISETP.NE.AND P0, PT, R10, 0x1, PT ;  /* 0x000000010a00780c */ /* 0x000fce0003f05270 */
[----:B------:R-:W2:Y:S08]  /*0f30*/  LDC R9, c[0x0][0xb0c] ;  /* 0x0002c300ff097b82 */ /* 0x000eb00000000800 */
[----:B------:R-:W3:Y:S08]  /*0f40*/  LDC R12, c[0x0][0x370] ;  /* 0x0000dc00ff0c7b82 */ /* 0x000ef00000000800 */
[----:B------:R-:W4:Y:S01]  /*0f50*/  LDC R11, c[0x0][0x374] ;  /* 0x0000dd00ff0b7b82 */ /* 0x000f220000000800 */
[----:B-1----:R-:W-:-:S07]  /*0f60*/  ISETP.NE.AND P1, PT, R4, 0x1, PT ;  /* 0x000000010400780c */ /* 0x002fce0003f25270 */
[----:B------:R-:W3:Y:S01]  /*0f70*/  LDC.64 R6, c[0x0][0xb10] ;  /* 0x0002c400ff067b82 */ /* 0x000ee20000000a00 */
[----:B--2---:R-:W-:-:S07]  /*0f80*/  ISETP.NE.AND P2, PT, R9, 0x1, PT ;  /* 0x000000010900780c */ /* 0x004fce0003f45270 */
[----:B------:R-:W1:Y:S08]  /*0f90*/  LDC R8, c[0x0][0xb20] ;  /* 0x0002c800ff087b82 */ /* 0x000e700000000800 */
[----:B------:R-:W2:Y:S01]  /*0fa0*/  LDC.64 R2, c[0x0][0xb28] ;  /* 0x0002ca00ff027b82 */ /* 0x000ea20000000a00 */
[----:B----4-:R-:W-:-:S04]  /*0fb0*/  IMAD.HI.U32 R13, R11, R5, RZ ;  /* 0x000000050b0d7227 */ /* 0x010fc800078e00ff */
[----:B------:R-:W-:-:S04]  /*0fc0*/  IMAD.HI.U32 R5, R14, R5, RZ ;  /* 0x000000050e057227 */ /* 0x000fc800078e00ff */
[----:B---3--:R-:W-:-:S05]  /*0fd0*/  IMAD.HI.U32 R16, R12, R6, RZ ;  /* 0x000000060c107227 */ /* 0x008fca00078e00ff */
[-C--:B------:R-:W-:Y:S01]  /*0fe0*/  @P2 SHF.R.U32.HI R12, RZ, R7.reuse, R16 ;  /* 0x00000007ff0c2219 */ /* 0x080fe20000011610 */
[----:B------:R-:W-:Y:S01]  /*0ff0*/  IMAD.HI.U32 R16, R15, R6, RZ ;  /* 0x000000060f107227 */ /* 0x000fe200078e00ff */
[-C--:B-1----:R-:W-:Y:S02]  /*1000*/  @P1 SHF.R.U32.HI R11, RZ, R8.reuse, R13 ;  /* 0x00000008ff0b1219 */ /* 0x082fe4000001160d */
[----:B------:R-:W-:Y:S02]  /*1010*/  SHF.R.U32.HI R5, RZ, R8, R5 ;  /* 0x00000008ff057219 */ /* 0x000fe40000011605 */
[----:B------:R-:W-:Y:S02]  /*1020*/  SHF.R.U32.HI R16, RZ, R7, R16 ;  /* 0x00000007ff107219 */ /* 0x000fe40000011610 */
[----:B------:R-:W-:Y:S01]  /*1030*/  SEL R5, R14, R5, !P1 ;  /* 0x000000050e057207 */ /* 0x000fe20004800000 */
[----:B--2---:R-:W-:Y:S01]  /*1040*/  IMAD.HI.U32 R13, R11, R2, RZ ;  /* 0x000000020b0d7227 */ /* 0x004fe200078e00ff */
[----:B------:R-:W-:-:S03]  /*1050*/  SEL R16, R15, R16, !P2 ;  /* 0x000000100f107207 */ /* 0x000fc60005000000 */
[----:B------:R-:W-:Y:S01]  /*1060*/  IMAD.HI.U32 R6, R12, R2, RZ ;  /* 0x000000020c067227 */ /* 0x000fe200078e00ff */
[----:B------:R-:W-:-:S04]  /*1070*/  @P0 SHF.R.U32.HI R11, RZ, R3, R13 ;  /* 0x00000003ff0b0219 */ /* 0x000fc8000001160d */
[----:B------:R-:W-:Y:S01]  /*1080*/  @P0 SHF.R.U32.HI R12, RZ, R3, R6 ;  /* 0x00000003ff0c0219 */ /* 0x000fe20000011606 */
[----:B------:R-:W-:-:S04]  /*1090*/  IMAD R11, R11, R10, RZ ;  /* 0x0000000a0b0b7224 */ /* 0x000fc800078e02ff */
[----:B------:R-:W-:Y:S01]  /*10a0*/  IMAD R6, R12, R10, RZ ;  /* 0x0000000a0c067224 */ /* 0x000fe200078e02ff */
[----:B------:R-:W-:-:S04]  /*10b0*/  ISETP.GE.AND P1, PT, R5, R11, PT ;  /* 0x0000000b0500720c */ /* 0x000fc80003f26270 */
[----:B------:R-:W-:Y:S01]  /*10c0*/  ISETP.GE.OR P1, PT, R16, R6, P1 ;  /* 0x000000061000720c */ /* 0x000fe20000f26670 */
[----:B------:R-:W-:-:S05]  /*10d0*/  IMAD.HI.U32 R6, R5, R2, RZ ;  /* 0x0000000205067227 */ /* 0x000fca00078e00ff */
[----:B------:R-:W-:-:S04]  /*10e0*/  SHF.R.U32.HI R6, RZ, R3, R6 ;  /* 0x00000003ff067219 */ /* 0x000fc80000011606 */
[----:B------:R-:W-:-:S03]  /*10f0*/  SEL R6, R5, R6, !P0 ;  /* 0x0000000605067207 */ /* 0x000fc60004000000 */
[----:B------:R-:W-:Y:S01]  /*1100*/  @!P1 IMAD.HI.U32 R7, R16, R2, RZ ;  /* 0x0000000210079227 */ /* 0x000fe200078e00ff */
[----:B------:R-:W-:-:S04]  /*1110*/  IADD3 R2, PT, PT, -R6, RZ, RZ ;  /* 0x000000ff06027210 */ /* 0x000fc80007ffe1ff */
[----:B------:R-:W-:Y:S01]  /*1120*/  @!P1 SHF.R.U32.HI R3, RZ, R3, R7 ;  /* 0x00000003ff039219 */ /* 0x000fe20000011607 */
[----:B------:R-:W-:Y:S01]  /*1130*/  IMAD R2, R10, R2, R5 ;  /* 0x000000020a027224 */ /* 0x000fe200078e0205 */
[----:B------:R-:W-:Y:S02]  /*1140*/  IADD3 R7, PT, PT, -R5, RZ, RZ ;  /* 0x000000ff05077210 */ /* 0x000fe40007ffe1ff */
[----:B------:R-:W-:-:S03]  /*1150*/  @!P1 SEL R3, R16, R3, !P0 ;  /* 0x0000000310039207 */ /* 0x000fc60004000000 */
[----:B------:R-:W-:Y:S02]  /*1160*/  IMAD R7, R4, R7, R14 ;  /* 0x0000000704077224 */ /* 0x000fe400078e020e */
[--C-:B------:R-:W-:Y:S02]  /*1170*/  @!P1 IMAD.IADD R6, R6, 0x1, -R3.reuse ;  /* 0x0000000106069824 */ /* 0x100fe400078e0a03 */
[----:B------:R-:W-:Y:S01]  /*1180*/  @!P1 IMAD R3, R2, R12, R3 ;  /* 0x0000000c02039224 */ /* 0x000fe200078e0203 */
[----:B------:R-:W-:Y:S01]  /*1190*/  IADD3 R2, PT, PT, -R16, RZ, RZ ;  /* 0x000000ff10027210 */ /* 0x000fe20007ffe1ff */
[----:B------:R-:W-:Y:S02]  /*11a0*/  @!P1 IMAD R5, R6, R10, R16 ;  /* 0x0000000a06059224 */ /* 0x000fe400078e0210 */
[----:B------:R-:W-:Y:S02]  /*11b0*/  @!P1 IMAD.MOV.U32 R16, RZ, RZ, R3 ;  /* 0x000000ffff109224 */ /* 0x000fe400078e0003 */
[----:B------:R-:W-:-:S02]  /*11c0*/  IMAD R2, R9, R2, R15 ;  /* 0x0000000209027224 */ /* 0x000fc400078e020f */
[----:B------:R-:W-:Y:S02]  /*11d0*/  IMAD R14, R5, R4, R7 ;  /* 0x00000004050e7224 */ /* 0x000fe400078e0207 */
[----:B------:R-:W-:Y:S02]  /*11e0*/  IMAD R15, R16, R9, R2 ;  /* 0x00000009100f7224 */ /* 0x000fe400078e0202 */
.L_x_15:
[----:B------:R-:W1:Y:S01]  /*11f0*/  LDCU UR4, c[0x0][0xb30] ;  /* 0x00016600ff0477ac */ /* 0x000e620008000800 */
[----:B------:R-:W2:Y:S08]  /*1200*/  S2UR UR37, SR_CgaCtaId ;  /* 0x00000000002579c3 */ /* 0x000eb00000008800 */
[----:B------:R-:W3:Y:S01]  /*1210*/  LDC R40, c[0x0][0xb24] ;  /* 0x0002c900ff287b82 */ /* 0x000ee20000000800 */
[----:B-1----:R-:W-:-:S09]  /*1220*/  UISETP.NE.AND UP1, UPT, UR4, 0x1, UPT ;  /* 0x000000010400788c */ /* 0x002fd2000bf25270 */
[----:B--2---:R-:W-:Y:S05]  /*1230*/  BRA.U UP1, `(.L_x_16) ;  /* 0x0000000101407547 */ /* 0x004fea000b800000 */
[----:B------:R-:W1:Y:S08]  /*1240*/  LDC.64 R4, c[0x0][0xb10] ;  /* 0x0002c400ff047b82 */ /* 0x000e700000000a00 */
[----:B------:R-:W2:Y:S08]  /*1250*/  LDC.64 R2, c[0x0][0xb18] ;  /* 0x0002c600ff027b82 */ /* 0x000eb00000000a00 */
[----:B------:R-:W4:Y:S08]  /*1260*/  LDC R6, c[0x0][0xb20] ;  /* 0x0002c800ff067b82 */ /* 0x000f300000000800 */
[----:B------:R-:W3:Y:S01]  /*1270*/  LDC R7, c[0x0][0xb0c] ;  /* 0x0002c300ff077b82 */ /* 0x000ee20000000800 */
[----:B-1----:R-:W-:-:S05]  /*1280*/  IMAD.HI.U32 R4, R15, R4, RZ ;  /* 0x000000040f047227 */ /* 0x002fca00078e00ff */
[----:B------:R-:W-:Y:S01]  /*1290*/  SHF.R.U32.HI R4, RZ, R5, R4 ;  /* 0x00000005ff047219 */ /* 0x000fe20000011604 */
[----:B--2---:R-:W-:Y:S01]  /*12a0*/  IMAD.HI.U32 R3, R14, R3, RZ ;  /* 0x000000030e037227 */ /* 0x004fe200078e00ff */
[----:B------:R-:W-:-:S04]  /*12b0*/  ISETP.NE.AND P0, PT, R2, 0x1, PT ;  /* 0x000000010200780c */ /* 0x000fc80003f05270 */
[----:B----4-:R-:W-:-:S04]  /*12c0*/  SHF.R.U32.HI R3, RZ, R6, R3 ;  /* 0x00000006ff037219 */ /* 0x010fc80000011603 */
[----:B------:R-:W-:Y:S02]  /*12d0*/  SEL R3, R14, R3, !P0 ;  /* 0x000000030e037207 */ /* 0x000fe40004000000 */
[----:B---3--:R-:W-:-:S04]  /*12e0*/  ISETP.NE.AND P1, PT, R7, 0x1, PT ;  /* 0x000000010700780c */ /* 0x008fc80003f25270 */
[----:B------:R-:W-:-:S05]  /*12f0*/  SEL R4, R15, R4, !P1 ;  /* 0x000000040f047207 */ /* 0x000fca0004800000 */
[----:B------:R-:W-:Y:S02]  /*1300*/  IMAD.IADD R5, R3, 0x1, -R4 ;  /* 0x0000000103057824 */ /* 0x000fe400078e0a04 */
[----:B------:R-:W-:Y:S02]  /*1310*/  IMAD.IADD R3, R4, 0x1, -R3 ;  /* 0x0000000104037824 */ /* 0x000fe400078e0a03 */
[----:B------:R-:W-:Y:S02]  /*1320*/  IMAD R15, R5, R7, R15 ;  /* 0x00000007050f7224 */ /* 0x000fe400078e020f */
[----:B------:R-:W-:-:S07]  /*1330*/  IMAD R14, R3, R2, R14 ;  /* 0x00000002030e7224 */ /* 0x000fce00078e020e */
.L_x_16:
[----:B------:R-:W-:Y:S01]  /*1340*/  BAR.SYNC.DEFER_BLOCKING 0x0 ;  /* 0x0000000000007b1d */ /* 0x000fe20000010000 */
[----:B------:R-:W-:Y:S01]  /*1350*/  UISETP.NE.AND UP1, UPT, UR8, 0x2, UPT ;  /* 0x000000020800788c */ /* 0x000fe2000bf25270 */
[----:B------:R-:W-:Y:S02]  /*1360*/  ISETP.NE.OR P5, PT, R0, 0x2, !P5 ;  /* 0x000000020000780c */ /* 0x000fe40006fa5670 */
[----:B------:R-:W-:-:S06]  /*1370*/  LOP3.LUT R2, R101, 0x1f, RZ, 0xc0, !PT ;  /* 0x0000001f65027812 */ /* 0x000fcc00078ec0ff */
[----:B------:R-:W-:Y:S05]  /*1380*/  BRA.U UP1, `(.L_x_17) ;  /* 0x0000001101387547 */ /* 0x000fea000b800000 */
[----:B------:R-:W1:Y:S01]  /*1390*/  LDCU UR13, c[0x0][0x38c] ;  /* 0x00007180ff0d77ac */ /* 0x000e620008000800 */
[----:B------:R-:W2:Y:S01]  /*13a0*/  LDC R8, c[0x0][0x370] ;  /* 0x0000dc00ff087b82 */ /* 0x000ea20000000800 */
[----:B------:R-:W-:Y:S01]  /*13b0*/  PLOP3.LUT P1, PT, PT, PT, UP2, 0x80, 0x8 ;  /* 0x000000000008781c */ /* 0x000fe20003f2f028 */
[----:B------:R-:W-:Y:S01]  /*13c0*/  IMAD.MOV.U32 R17, RZ, RZ, 0x1 ;  /* 0x00000001ff117424 */ /* 0x000fe200078e00ff */
[----:B------:R-:W-:Y:S01]  /*13d0*/  ISETP.EQ.OR P4, PT, R2, RZ, P5 ;  /* 0x000000ff0200720c */ /* 0x000fe20002f82670 */
[----:B------:R-:W-:Y:S01]  /*13e0*/  IMAD.MOV.U32 R16, RZ, RZ, RZ ;  /* 0x000000ffff107224 */ /* 0x000fe200078e00ff */
[----:B------:R-:W-:Y:S02]  /*13f0*/  PLOP3.LUT P1, PT, P1, PT, PT, 0x8, 0x80 ;  /* 0x000000000080781c */ /* 0x000fe40000f2e170 */
[----:B------:R-:W-:Y:S01]  /*1400*/  CS2R R12, SRZ ;  /* 0x00000000000c7805 */ /* 0x000fe2000001ff00 */
[----:B------:R-:W-:Y:S01]  /*1410*/  IMAD.MOV.U32 R11, RZ, RZ, 0x1 ;  /* 0x00000001ff0b7424 */ /* 0x000fe200078e00ff */
[----:B------:R-:W4:Y:S01]  /*1420*/  LDC R0, c[0x0][0x374] ;  /* 0x0000dd00ff007b82 */ /* 0x000f220000000800 */
[----:B------:R-:W2:Y:S01]  /*1430*/  LDCU.64 UR22, c[0x0][0x348] ;  /* 0x00006900ff1677ac */ /* 0x000ea20008000a00 */
[----:B------:R-:W-:Y:S01]  /*1440*/  UMOV UR6, URZ ;  /* 0x000000ff00067c82 */ /* 0x000fe20008000000 */
[----:B-1----:R-:W-:-:S04]  /*1450*/  UIADD3 UR5, UPT, UPT, UR13, 0x1f, URZ ;  /* 0x0000001f0d057890 */ /* 0x002fc8000fffe0ff */
[----:B------:R-:W-:-:S04]  /*1460*/  USHF.R.S32.HI UR4, URZ, 0x1f, UR5 ;  /* 0x0000001fff047899 */ /* 0x000fc80008011405 */
[----:B------:R-:W-:-:S04]  /*1470*/  ULEA.HI UR4, UR4, UR5, URZ, 0x5 ;  /* 0x0000000504047291 */ /* 0x000fc8000f8f28ff */
[----:B------:R-:W-:Y:S02]  /*1480*/  USHF.R.S32.HI UR15, URZ, 0x5, UR4 ;  /* 0x00000005ff0f7899 */ /* 0x000fe40008011404 */
[----:B------:R-:W-:Y:S02]  /*1490*/  UIADD3 UR4, UPT, UPT, UR13, -0x1, URZ ;  /* 0xffffffff0d047890 */ /* 0x000fe4000fffe0ff */
[----:B------:R-:W-:Y:S02]  /*14a0*/  UISETP.LT.U32.AND UP0, UPT, UR15, 0x3, UPT ;  /* 0x000000030f00788c */ /* 0x000fe4000bf01070 */
[----:B------:R-:W-:Y:S02]  /*14b0*/  UISETP.GE.U32.AND UP1, UPT, UR4, -0x3f, UPT ;  /* 0xffffffc10400788c */ /* 0x000fe4000bf26070 */
[----:B------:R-:W-:Y:S02]  /*14c0*/  USEL UR14, UR15, 0x3, UP0 ;  /* 0x000000030f0e7887 */ /* 0x000fe40008000000 */
[----:B------:R-:W-:-:S02]  /*14d0*/  UIADD3 UR13, UPT, UPT, UR13, 0x3e, URZ ;  /* 0x0000003e0d0d7890 */ /* 0x000fc4000fffe0ff */
[----:B------:R-:W-:Y:S02]  /*14e0*/  UIADD3 UR5, UPT, UPT, UR14, -0x1, URZ ;  /* 0xffffffff0e057890 */ /* 0x000fe4000fffe0ff */
[----:B------:R-:W-:-:S03]  /*14f0*/  UIADD3 UR7, UPT, UPT, UR15, -UR14, URZ ;  /* 0x8000000e0f077290 */ /* 0x000fc6000fffe0ff */
[----:B------:R-:W-:-:S04]  /*1500*/  @UP1 UIADD3 UR5, UPT, UPT, UR14, URZ, URZ ;  /* 0x000000ff0e051290 */ /* 0x000fc8000fffe0ff */
[----:B--2---:R-:W-:-:S12]  /*1510*/  UIADD3 UR5, UPT, UPT, UR5, 0x1, URZ ;  /* 0x0000000105057890 */ /* 0x004fd8000fffe0ff */
.L_x_35:
[----:B------:R-:W-:Y:S01]  /*1520*/  UISETP.NE.AND UP0, UPT, UR37, URZ, UPT ;  /* 0x000000ff2500728c */ /* 0x000fe2000bf05270 */
[----:B------:R-:W1:Y:S08]  /*1530*/  S2UR UR37, SR_CgaCtaId ;  /* 0x00000000002579c3 */ /* 0x000e700000008800 */
[----:B------:R-:W-:Y:S05]  /*1540*/  BRA.U UP0, `(.L_x_18) ;  /* 0x0000000100347547 */ /* 0x000fea000b800000 */
[----:B------:R-:W2:Y:S01]  /*1550*/  S2R R2, SR_CgaCtaId ;  /* 0x0000000000027919 */ /* 0x000ea20000008800 */
[----:B------:R-:W-:-:S04]  /*1560*/  MOV R3, 0x400 ;  /* 0x0000040000037802 */ /* 0x000fc80000000f00 */
[----:B--2---:R-:W-:Y:S02]  /*1570*/  LEA R2, R2, R3, 0x18 ;  /* 0x0000000302027211 */ /* 0x004fe400078ec0ff */
[----:B------:R-:W-:-:S03]  /*1580*/  SHF.L.U32 R3, R11, 0x1f, RZ ;  /* 0x0000001f0b037819 */ /* 0x000fc600000006ff */
[----:B------:R-:W-:-:S04]  /*1590*/  IMAD R2, R12, 0x8, R2 ;  /* 0x000000080c027824 */ /* 0x000fc800078e0202 */
[----:B------:R-:W2:Y:S02]  /*15a0*/  SYNCS.PHASECHK.TRANS64.TRYWAIT P0, [R2+URZ+0xf0], R3 ;  /* 0x0000f003020075a7 */ /* 0x000ea400080011ff */
[----:B--2---:R-:W-:Y:S05]  /*15b0*/  @!P0 BRA `(.L_x_19) ;  /* 0x0000007400c48947 */ /* 0x004fea0003800000 */
.L_x_130:
[----:B------:R-:W-:Y:S01]  /*15c0*/  VIADD R12, R12, 0x1 ;  /* 0x000000010c0c7836 */ /* 0x000fe20000000000 */
[----:B------:R2:W-:Y:S04]  /*15d0*/  SYNCS.ARRIVE.TRANS64.A1T0 RZ, [R2+URZ+0xe0], RZ ;  /* 0x0000e0ff02ff79a7 */ /* 0x0005e800081000ff */
[----:B------:R-:W-:-:S04]  /*15e0*/  ISETP.NE.AND P0, PT, R12, 0x2, PT ;  /* 0x000000020c00780c */ /* 0x000fc80003f05270 */
[----:B------:R-:W-:Y:S02]  /*15f0*/  SEL R12, R12, RZ, P0 ;  /* 0x000000ff0c0c7207 */ /* 0x000fe40000000000 */
[----:B--2---:R-:W-:-:S04]  /*1600*/  SEL R2, RZ, 0x1, P0 ;  /* 0x00000001ff027807 */ /* 0x004fc80000000000 */
[----:B------:R-:W-:-:S07]  /*1610*/  LOP3.LUT R11, R11, R2, RZ, 0x3c, !PT ;  /* 0x000000020b0b7212 */ /* 0x000fce00078e3cff */
.L_x_18:
[----:B------:R-:W-:Y:S01]  /*1620*/  UMOV UR4, 0x400 ;  /* 0x0000040000047882 */ /* 0x000fe20000000000 */
[----:B------:R-:W-:Y:S01]  /*1630*/  SHF.L.U32 R2, R17, 0x1f, RZ ;  /* 0x0000001f11027819 */ /* 0x000fe200000006ff */
[----:B-1----:R-:W-:Y:S01]  /*1640*/  ULEA UR4, UR37, UR4, 0x18 ;  /* 0x0000000425047291 */ /* 0x002fe2000f8ec0ff */
[----:B------:R-:W-:Y:S01]  /*1650*/  R2UR UR35, R15 ;  /* 0x000000000f2372ca */ /* 0x000fe200000e0000 */
[----:B------:R-:W-:Y:S01]  /*1660*/  UISETP.GE.U32.AND UP0, UPT, UR13, 0x3f, UPT ;  /* 0x0000003f0d00788c */ /* 0x000fe2000bf06070 */
[----:B------:R-:W-:Y:S01]  /*1670*/  R2UR UR11, R14 ;  /* 0x000000000e0b72ca */ /* 0x000fe200000e0000 */
[----:B------:R-:W-:Y:S01]  /*1680*/  ULEA UR8, UR6, UR4, 0x3 ;  /* 0x0000000406087291 */ /* 0x000fe2000f8e18ff */
[----:B------:R-:W-:-:S08]  /*1690*/  UMOV UR24, URZ ;  /* 0x000000ff00187c82 */ /* 0x000fd00008000000 */
[----:B------:R1:W2:Y:S01]  /*16a0*/  SYNCS.PHASECHK.TRANS64.TRYWAIT P0, [UR8+0x18], R2 ;  /* 0x00001802ff0075a7 */ /* 0x0002a20008001108 */
[----:B------:R-:W-:Y:S02]  /*16b0*/  USHF.L.U32 UR35, UR35, 0x6, URZ ;  /* 0x0000000623237899 */ /* 0x000fe400080006ff */
[----:B------:R-:W-:Y:S01]  /*16c0*/  USHF.L.U32 UR11, UR11, 0x8, URZ ;  /* 0x000000080b0b7899 */ /* 0x000fe200080006ff */
[----:B------:R-:W-:Y:S11]  /*16d0*/  BRA.U !UP0, `(.L_x_20) ;  /* 0x0000000108a87547 */ /* 0x000ff6000b800000 */
[----:B------:R-:W-:Y:S01]  /*16e0*/  UMOV UR16, URZ ;  /* 0x000000ff00107c82 */ /* 0x000fe20008000000 */
[----:B------:R-:W-:-:S05]  /*16f0*/  UMOV UR17, UR6 ;  /* 0x0000000600117c82 */ /* 0x000fca0008000000 */
.L_x_25:
[----:B-1----:R-:W-:Y:S01]  /*1700*/  ULEA UR33, UR17, UR4, 0x3 ;  /* 0x0000000411217291 */ /* 0x002fe2000f8e18ff */
[----:B--2---:R-:W-:Y:S01]  /*1710*/  @!P5 MOV R3, 0x5000 ;  /* 0x000050000003d802 */ /* 0x004fe20000000f00 */
[----:B--2---:R-:W-:Y:S10]  /*1720*/  @P0 BRA `(.L_x_21) ;  /* 0x00000000000c0947 */ /* 0x004ff40003800000 */
[----:B------:R-:W-:-:S04]  /*1730*/  SHF.L.U32 R4, R17, 0x1f, RZ ;  /* 0x0000001f11047819 */ /* 0x000fc800000006ff */
[----:B------:R-:W2:Y:S02]  /*1740*/  SYNCS.PHASECHK.TRANS64.TRYWAIT P0, [UR33+0x18], R4 ;  /* 0x00001804ff0075a7 */ /* 0x000ea40008001121 */
[----:B--2---:R-:W-:Y:S05]  /*1750*/  @!P0 BRA `(.L_x_22) ;  /* 0x0000007400708947 */ /* 0x004fea0003800000 */
.L_x_21:
[----:B------:R2:W-:Y:S01]  /*1760*/  @!P5 SYNCS.ARRIVE.TRANS64 RZ, [UR33], R3 ;  /* 0x00000003ffffd9a7 */ /* 0x0005e20008000021 */
[----:B------:R-:W-:Y:S04]  /*1770*/  BSSY.RECONVERGENT B0, `(.L_x_23) ;  /* 0x0000003000007945 */ /* 0x000fe80003800200 */
[----:B------:R-:W-:Y:S05]  /*1780*/  @P4 BRA `(.L_x_24) ;  /* 0x0000000000044947 */ /* 0x000fea0003800000 */
[----:B------:R-:W-:Y:S05]  /*1790*/  BPT.TRAP 0x1 ;  /* 0x000000040000795c */ /* 0x000fea0000300000 */
.L_x_24:
[----:B------:R-:W-:Y:S05]  /*17a0*/  BSYNC.RECONVERGENT B0 ;  /* 0x0000000000007941 */ /* 0x000fea0003800200 */
.L_x_23:
[----:B------:R-:W-:Y:S02]  /*17b0*/  UIADD3 UR6, UPT, UPT, UR17, 0x1, URZ ;  /* 0x0000000111067890 */ /* 0x000fe4000fffe0ff */
[----:B------:R-:W-:Y:S02]  /*17c0*/  ULEA UR32, UR17, UR4, 0xc ;  /* 0x0000000411207291 */ /* 0x000fe4000f8e60ff */
[----:B------:R-:W-:Y:S02]  /*17d0*/  UISETP.NE.AND UP0, UPT, UR6, 0x3, UPT ;  /* 0x000000030600788c */ /* 0x000fe4000bf05270 */
[----:B------:R-:W-:Y:S02]  /*17e0*/  UIADD3 UR26, UP1, UPT, UR22, 0x80, URZ ;  /* 0x00000080161a7890 */ /* 0x000fe4000ff3e0ff */
[----:B------:R-:W-:Y:S02]  /*17f0*/  USEL UR9, URZ, 0x1, UP0 ;  /* 0x00000001ff097887 */ /* 0x000fe40008000000 */
[----:B------:R-:W-:-:S02]  /*1800*/  USEL UR6, UR6, URZ, UP0 ;  /* 0x000000ff06067287 */ /* 0x000fc40008000000 */
[----:B------:R-:W-:Y:S02]  /*1810*/  UIADD3 UR20, UP0, UPT, UR22, 0x180, URZ ;  /* 0x0000018016147890 */ /* 0x000fe4000ff1e0ff */
[----:B------:R-:W-:Y:S01]  /*1820*/  ULEA UR8, UR6, UR4, 0x3 ;  /* 0x0000000406087291 */ /* 0x000fe2000f8e18ff */
[----:B------:R-:W-:Y:S01]  /*1830*/  LOP3.LUT R17, R17, UR9, RZ, 0x3c, !PT ;  /* 0x0000000911117c12 */ /* 0x000fe2000f8e3cff */
[----:B------:R-:W-:Y:S02]  /*1840*/  USHF.L.U32 UR34, UR16, 0x5, URZ ;  /* 0x0000000510227899 */ /* 0x000fe400080006ff */
[----:B------:R-:W-:Y:S01]  /*1850*/  UIADD3.X UR27, UPT, UPT, URZ, UR23, URZ, UP1, !UPT ;  /* 0x00000017ff1b7290 */ /* 0x000fe20008ffe4ff */
[----:B-1----:R-:W-:Y:S01]  /*1860*/  SHF.L.U32 R2, R17, 0x1f, RZ ;  /* 0x0000001f11027819 */ /* 0x002fe200000006ff */
[----:B------:R-:W-:Y:S02]  /*1870*/  UIADD3 UR32, UPT, UPT, UR32, 0x8800, URZ ;  /* 0x0000880020207890 */ /* 0x000fe4000fffe0ff */
[----:B------:R-:W-:Y:S01]  /*1880*/  UIADD3.X UR21, UPT, UPT, URZ, UR23, URZ, UP0, !UPT ;  /* 0x00000017ff157290 */ /* 0x000fe200087fe4ff */
[----:B------:R1:W1:Y:S01]  /*1890*/  SYNCS.PHASECHK.TRANS64.TRYWAIT P0, [UR8+0x18], R2 ;  /* 0x00001802ff0075a7 */ /* 0x0002620008001108 */
[----:B------:R-:W-:Y:S01]  /*18a0*/  ULEA UR8, UR17, UR4, 0xe ;  /* 0x0000000411087291 */ /* 0x000fe2000f8e70ff */
[----:B------:R-:W-:Y:S01]  /*18b0*/  UMOV UR18, 0x0 ;  /* 0x0000000000127882 */ /* 0x000fe20000000000 */
[----:B------:R-:W-:-:S02]  /*18c0*/  UMOV UR19, 0x10000000 ;  /* 0x1000000000137882 */ /* 0x000fc40000000000 */
[----:B------:R-:W-:Y:S01]  /*18d0*/  UIADD3 UR8, UPT, UPT, UR8, 0xb800, URZ ;  /* 0x0000b80008087890 */ /* 0x000fe2000fffe0ff */
[----:B------:R1:W-:Y:S01]  /*18e0*/  UTMALDG.3D [UR32], [UR26], desc[UR18] ;  /* 0x000012201a0075b4 */ /* 0x0003e20008011000 */
[----:B------:R-:W-:Y:S01]  /*18f0*/  UMOV UR12, UR36 ;  /* 0x00000024000c7c82 */ /* 0x000fe20008000000 */
[----:B------:R-:W-:Y:S01]  /*1900*/  UMOV UR9, UR33 ;  /* 0x0000002100097c82 */ /* 0x000fe20008000000 */
[----:B------:R-:W-:Y:S01]  /*1910*/  UMOV UR10, UR34 ;  /* 0x00000022000a7c82 */ /* 0x000fe20008000000 */
[----:B------:R-:W-:Y:S01]  /*1920*/  UIADD3 UR16, UPT, UPT, UR16, 0x1, URZ ;  /* 0x0000000110107890 */ /* 0x000fe2000fffe0ff */
[----:B------:R-:W-:Y:S01]  /*1930*/  UMOV UR24, UR5 ;  /* 0x0000000500187c82 */ /* 0x000fe20008000000 */
[----:B------:R-:W-:Y:S02]  /*1940*/  UMOV UR17, UR6 ;  /* 0x0000000600117c82 */ /* 0x000fe40008000000 */
[----:B------:R1:W-:Y:S01]  /*1950*/  UTMALDG.3D [UR8], [UR20], desc[UR18] ;  /* 0x00001208140075b4 */ /* 0x0003e20008011000 */
[----:B------:R-:W-:-:S09]  /*1960*/  UISETP.NE.AND UP0, UPT, UR16, UR5, UPT ;  /* 0x000000051000728c */ /* 0x000fd2000bf05270 */
[----:B------:R-:W-:Y:S05]  /*1970*/  BRA.U UP0, `(.L_x_25) ;  /* 0xfffffffd00607547 */ /* 0x000fea000b83ffff */
.L_x_20:
[----:B-1----:R-:W-:Y:S01]  /*1980*/  ULEA UR8, UR6, UR4, 0x3 ;  /* 0x0000000406087291 */ /* 0x002fe2000f8e18ff */
[----:B------:R-:W-:Y:S01]  /*1990*/  SHF.L.U32 R2, R17, 0x1f, RZ ;  /* 0x0000001f11027819 */ /* 0x000fe200000006ff */
[----:B------:R-:W-:Y:S01]  /*19a0*/  @!P1 SYNCS.ARRIVE.TRANS64.A1T0 RZ, [UR4+0x78], RZ ;  /* 0x000078ffffff99a7 */ /* 0x000fe20008100004 */
[----:B------:R-:W-:-:S06]  /*19b0*/  UISETP.GT.AND UP0, UPT, UR15, UR14, UPT ;  /* 0x0000000e0f00728c */ /* 0x000fcc000bf04270 */
[----:B--2---:R1:W2:Y:S03]  /*19c0*/  SYNCS.PHASECHK.TRANS64.TRYWAIT P0, [UR8+0x18], R2 ;  /* 0x00001802ff0075a7 */ /* 0x0042a60008001108 */
[----:B------:R-:W-:Y:S05]  /*19d0*/  BRA.U !UP0, `(.L_x_26) ;  /* 0x0000000108ac7547 */ /* 0x000fea000b800000 */
[----:B------:R-:W-:Y:S01]  /*19e0*/  UIADD3 UR21, UPT, UPT, UR7, UR24, URZ ;  /* 0x0000001807157290 */ /* 0x000fe2000fffe0ff */
[----:B------:R-:W-:-:S11]  /*19f0*/  UMOV UR25, UR6 ;  /* 0x0000000600197c82 */ /* 0x000fd60008000000 */
.L_x_31:
[----:B-1----:R-:W-:Y:S01]  /*1a00*/  ULEA UR17, UR25, UR4, 0x3 ;  /* 0x0000000419117291 */ /* 0x002fe2000f8e18ff */
[----:B--2---:R-:W-:Y:S01]  /*1a10*/  @!P5 MOV R3, 0x5000 ;  /* 0x000050000003d802 */ /* 0x004fe20000000f00 */
[----:B--2---:R-:W-:Y:S10]  /*1a20*/  @P0 BRA `(.L_x_27) ;  /* 0x00000000000c0947 */ /* 0x004ff40003800000 */
[----:B------:R-:W-:-:S04]  /*1a30*/  SHF.L.U32 R4, R17, 0x1f, RZ ;  /* 0x0000001f11047819 */ /* 0x000fc800000006ff */
[----:B------:R-:W2:Y:S02]  /*1a40*/  SYNCS.PHASECHK.TRANS64.TRYWAIT P0, [UR17+0x18], R4 ;  /* 0x00001804ff0075a7 */ /* 0x000ea40008001111 */
[----:B--2---:R-:W-:Y:S05]  /*1a50*/  @!P0 BRA `(.L_x_28) ;  /* 0x0000007000c88947 */ /* 0x004fea0003800000 */
.L_x_27:
[----:B------:R2:W-:Y:S01]  /*1a60*/  @!P5 SYNCS.ARRIVE.TRANS64 RZ, [UR17], R3 ;  /* 0x00000003ffffd9a7 */ /* 0x0005e20008000011 */
[----:B------:R-:W-:Y:S04]  /*1a70*/  BSSY.RECONVERGENT B0, `(.L_x_29) ;  /* 0x0000003000007945 */ /* 0x000fe80003800200 */
[----:B------:R-:W-:Y:S05]  /*1a80*/  @P4 BRA `(.L_x_30) ;  /* 0x0000000000044947 */ /* 0x000fea0003800000 */
[----:B------:R-:W-:Y:S05]  /*1a90*/  BPT.TRAP 0x1 ;  /* 0x000000040000795c */ /* 0x000fea0000300000 */
.L_x_30:
[----:B------:R-:W-:Y:S05]  /*1aa0*/  BSYNC.RECONVERGENT B0 ;  /* 0x0000000000007941 */ /* 0x000fea0003800200 */
.L_x_29:
        /* <DEDUP_REMOVED lines=10> */
[----:B------:R-:W-:Y:S01]  /*1b50*/  UIADD3 UR16, UPT, UPT, UR16, 0x8800, URZ ;  /* 0x0000880010107890 */ /* 0x000fe2000fffe0ff */
[----:B-1----:R-:W-:Y:S01]  /*1b60*/  SHF.L.U32 R2, R17, 0x1f, RZ ;  /* 0x0000001f11027819 */ /* 0x002fe200000006ff */
[----:B------:R-:W-:Y:S02]  /*1b70*/  UIADD3.X UR31, UPT, UPT, URZ, UR23, URZ, UP1, !UPT ;  /* 0x00000017ff1f7290 */ /* 0x000fe40008ffe4ff */
[----:B------:R-:W-:Y:S01]  /*1b80*/  UIADD3.X UR29, UPT, UPT, URZ, UR23, URZ, UP0, !UPT ;  /* 0x00000017ff1d7290 */ /* 0x000fe200087fe4ff */
[----:B------:R1:W1:Y:S01]  /*1b90*/  SYNCS.PHASECHK.TRANS64.TRYWAIT P0, [UR8+0x18], R2 ;  /* 0x00001802ff0075a7 */ /* 0x0002620008001108 */
[----:B------:R-:W-:Y:S01]  /*1ba0*/  ULEA UR8, UR25, UR4, 0xe ;  /* 0x0000000419087291 */ /* 0x000fe2000f8e70ff */
[----:B------:R-:W-:Y:S01]  /*1bb0*/  UMOV UR26, 0x0 ;  /* 0x00000000001a7882 */ /* 0x000fe20000000000 */
[----:B------:R-:W-:-:S02]  /*1bc0*/  UMOV UR27, 0x10000000 ;  /* 0x10000000001b7882 */ /* 0x000fc40000000000 */
[----:B------:R-:W-:Y:S01]  /*1bd0*/  UIADD3 UR8, UPT, UPT, UR8, 0xb800, URZ ;  /* 0x0000b80008087890 */ /* 0x000fe2000fffe0ff */
[----:B------:R-:W-:Y:S01]  /*1be0*/  UMOV UR19, UR35 ;  /* 0x0000002300137c82 */ /* 0x000fe20008000000 */
[----:B------:R-:W-:Y:S01]  /*1bf0*/  UMOV UR20, UR36 ;  /* 0x0000002400147c82 */ /* 0x000fe20008000000 */
[----:B------:R-:W-:Y:S01]  /*1c00*/  UMOV UR12, UR36 ;  /* 0x00000024000c7c82 */ /* 0x000fe20008000000 */
[----:B------:R-:W-:Y:S01]  /*1c10*/  UMOV UR9, UR17 ;  /* 0x0000001100097c82 */ /* 0x000fe20008000000 */
[----:B------:R-:W-:Y:S01]  /*1c20*/  UMOV UR10, UR18 ;  /* 0x00000012000a7c82 */ /* 0x000fe20008000000 */
[----:B------:R1:W-:Y:S01]  /*1c30*/  UTMALDG.3D [UR16], [UR30], desc[UR26] ;  /* 0x00001a101e0075b4 */ /* 0x0003e20008011000 */
[----:B------:R-:W-:Y:S01]  /*1c40*/  UIADD3 UR24, UPT, UPT, UR24, 0x1, URZ ;  /* 0x0000000118187890 */ /* 0x000fe2000fffe0ff */
[----:B------:R-:W-:-:S03]  /*1c50*/  UMOV UR25, UR6 ;  /* 0x0000000600197c82 */ /* 0x000fc60008000000 */
[----:B------:R-:W-:Y:S01]  /*1c60*/  UISETP.NE.AND UP0, UPT, UR24, UR21, UPT ;  /* 0x000000151800728c */ /* 0x000fe2000bf05270 */
[----:B------:R1:W-:Y:S08]  /*1c70*/  UTMALDG.3D [UR8], [UR28], desc[UR26] ;  /* 0x00001a081c0075b4 */ /* 0x0003f00008011000 */
[----:B------:R-:W-:Y:S05]  /*1c80*/  BRA.U UP0, `(.L_x_31) ;  /* 0xfffffffd005c7547 */ /* 0x000fea000b83ffff */
.L_x_26:
[C---:B-1----:R-:W-:Y:S01]  /*1c90*/  LEA R2, R16.reuse, UR4, 0x3 ;  /* 0x0000000410027c11 */ /* 0x042fe2000f8e18ff */
[----:B------:R-:W-:Y:S01]  /*1ca0*/  NOP ;  /* 0x0000000000007918 */ /* 0x000fe20000000000 */
[----:B--2---:R-:W-:Y:S02]  /*1cb0*/  SHF.L.U32 R3, R13, 0x1f, RZ ;  /* 0x0000001f0d037819 */ /* 0x004fe400000006ff */
[----:B------:R-:W-:Y:S02]  /*1cc0*/  LEA R4, R16, UR4, 0x4 ;  /* 0x0000000410047c11 */ /* 0x000fe4000f8e20ff */
[----:B------:R-:W1:Y:S02]  /*1cd0*/  SYNCS.PHASECHK.TRANS64.TRYWAIT P0, [R2+URZ+0x80], R3 ;  /* 0x00008003020075a7 */ /* 0x000e6400080011ff */
[----:B-1----:R-:W-:Y:S05]  /*1ce0*/  @!P0 BRA `(.L_x_32) ;  /* 0x00000070003c8947 */ /* 0x002fea0003800000 */
.L_x_133:
[----:B------:R-:W2:Y:S01]  /*1cf0*/  LDS.128 R4, [R4+0x110] ;  /* 0x0001100004047984 */ /* 0x000ea20000000c00 */
[----:B---3--:R-:W-:Y:S01]  /*1d00*/  ISETP.GE.AND P0, PT, R40, 0x1, PT ;  /* 0x000000012800780c */ /* 0x008fe20003f06270 */
[----:B-1----:R-:W-:Y:S01]  /*1d10*/  VIADD R2, R2, 0x90 ;  /* 0x0000009002027836 */ /* 0x002fe20000000000 */
[----:B------:R-:W-:Y:S01]  /*1d20*/  @!PT LDS RZ, [RZ] ;  /* 0x00000000fffff984 */ /* 0x000fe20000000800 */
[----:B------:R-:W-:Y:S01]  /*1d30*/  @!PT LDS RZ, [RZ] ;  /* 0x00000000fffff984 */ /* 0x000fe20000000800 */
[----:B------:R-:W-:Y:S01]  /*1d40*/  @!PT LDS RZ, [RZ] ;  /* 0x00000000fffff984 */ /* 0x000fe20000000800 */
[----:B------:R-:W-:Y:S01]  /*1d50*/  @!PT LDS RZ, [RZ] ;  /* 0x00000000fffff984 */ /* 0x000fe20000000800 */
[----:B------:R1:W-:Y:S06]  /*1d60*/  MEMBAR.ALL.CTA ;  /* 0x0000000000007992 */ /* 0x0003ec0000008000 */
[----:B-1----:R-:W1:Y:S01]  /*1d70*/  FENCE.VIEW.ASYNC.S ;  /* 0x00000000000073c6 */ /* 0x002e620000000000 */
[----:B------:R-:W-:-:S04]  /*1d80*/  PRMT R2, RZ, 0x654, R2 ;  /* 0x00000654ff027816 */ /* 0x000fc80000000002 */
[----:B-1----:R1:W-:Y:S01]  /*1d90*/  SYNCS.ARRIVE.TRANS64.RED.A1T0 RZ, [R2+URZ], RZ ;  /* 0x000000ff02ff79a7 */ /* 0x0023e200081004ff */
[----:B--2---:R-:W-:-:S13]  /*1da0*/  LOP3.LUT P2, RZ, R6, 0x1, RZ, 0xc0, !PT ;  /* 0x0000000106ff7812 */ /* 0x004fda000784c0ff */
[----:B------:R-:W-:Y:S01]  /*1db0*/  @P2 SHF.R.U32.HI R3, RZ, 0x10, R5 ;  /* 0x00000010ff032819 */ /* 0x000fe20000011605 */
[----:B------:R-:W-:Y:S01]  /*1dc0*/  VOTEU.ANY UP0, P2 ;  /* 0x0000000000ff7886 */ /* 0x000fe20001000100 */
[----:B------:R-:W-:Y:S02]  /*1dd0*/  @P2 MOV R10, R4 ;  /* 0x00000004000a2202 */ /* 0x000fe40000000f00 */
[----:B------:R-:W-:Y:S02]  /*1de0*/  @P2 R2UR.BROADCAST UR8, R3 ;  /* 0x00000000030822ca */ /* 0x000fe400008e0000 */
[----:B------:R-:W-:-:S11]  /*1df0*/  @P2 LOP3.LUT R9, R5, 0xffff, RZ, 0xc0, !PT ;  /* 0x0000ffff05092812 */ /* 0x000fd600078ec0ff */
[----:B------:R-:W-:Y:S01]  /*1e00*/  @UP0 UMOV UR36, UR8 ;  /* 0x0000000800240c82 */ /* 0x000fe20008000000 */
[----:B-1----:R-:W-:Y:S05]  /*1e10*/  @!P0 BRA `(.L_x_33) ;  /* 0x0000000000b88947 */ /* 0x002fea0003800000 */
[----:B------:R-:W4:Y:S01]  /*1e20*/  LDC.64 R4, c[0x0][0xb18] ;  /* 0x0002c600ff047b82 */ /* 0x000f220000000a00 */
[----:B------:R-:W-:-:S07]  /*1e30*/  ISETP.NE.AND P3, PT, R40, 0x1, PT ;  /* 0x000000012800780c */ /* 0x000fce0003f65270 */
[----:B------:R-:W1:Y:S08]  /*1e40*/  LDC.64 R6, c[0x0][0xb10] ;  /* 0x0002c400ff067b82 */ /* 0x000e700000000a00 */
[----:B------:R-:W2:Y:S08]  /*1e50*/  LDC R14, c[0x0][0xb20] ;  /* 0x0002c800ff0e7b82 */ /* 0x000eb00000000800 */
[----:B------:R-:W3:Y:S01]  /*1e60*/  LDC R15, c[0x0][0xb0c] ;  /* 0x0002c300ff0f7b82 */ /* 0x000ee20000000800 */
[----:B----4-:R-:W-:Y:S01]  /*1e70*/  IMAD.HI.U32 R19, R0, R5, RZ ;  /* 0x0000000500137227 */ /* 0x010fe200078e00ff */
[----:B------:R-:W-:-:S03]  /*1e80*/  ISETP.NE.AND P0, PT, R4, 0x1, PT ;  /* 0x000000010400780c */ /* 0x000fc60003f05270 */
[----:B------:R-:W-:-:S03]  /*1e90*/  IMAD.HI.U32 R5, R9, R5, RZ ;  /* 0x0000000509057227 */ /* 0x000fc600078e00ff */
[----:B------:R-:W4:Y:S01]  /*1ea0*/  LDC.64 R2, c[0x0][0xb28] ;  /* 0x0002ca00ff027b82 */ /* 0x000f220000000a00 */
[----:B-1----:R-:W-:-:S04]  /*1eb0*/  IMAD.HI.U32 R20, R8, R6, RZ ;  /* 0x0000000608147227 */ /* 0x002fc800078e00ff */
[----:B------:R-:W-:Y:S01]  /*1ec0*/  IMAD.HI.U32 R21, R10, R6, RZ ;  /* 0x000000060a157227 */ /* 0x000fe200078e00ff */
[----:B------:R-:W-:Y:S02]  /*1ed0*/  SHF.R.U32.HI R20, RZ, R7, R20 ;  /* 0x00000007ff147219 */ /* 0x000fe40000011614 */
[-C--:B--2---:R-:W-:Y:S02]  /*1ee0*/  SHF.R.U32.HI R19, RZ, R14.reuse, R19 ;  /* 0x0000000eff137219 */ /* 0x084fe40000011613 */
[----:B------:R-:W-:Y:S02]  /*1ef0*/  SHF.R.U32.HI R5, RZ, R14, R5 ;  /* 0x0000000eff057219 */ /* 0x000fe40000011605 */
[----:B------:R-:W-:Y:S02]  /*1f00*/  SEL R19, R0, R19, !P0 ;  /* 0x0000001300137207 */ /* 0x000fe40004000000 */
[----:B------:R-:W-:Y:S02]  /*1f10*/  SHF.R.U32.HI R21, RZ, R7, R21 ;  /* 0x00000007ff157219 */ /* 0x000fe40000011615 */
[----:B---3--:R-:W-:-:S02]  /*1f20*/  ISETP.NE.AND P1, PT, R15, 0x1, PT ;  /* 0x000000010f00780c */ /* 0x008fc40003f25270 */
[----:B------:R-:W-:Y:S02]  /*1f30*/  SEL R5, R9, R5, !P0 ;  /* 0x0000000509057207 */ /* 0x000fe40004000000 */
[----:B------:R-:W-:Y:S02]  /*1f40*/  SEL R20, R8, R20, !P1 ;  /* 0x0000001408147207 */ /* 0x000fe40004800000 */
[----:B------:R-:W-:Y:S01]  /*1f50*/  SEL R21, R10, R21, !P1 ;  /* 0x000000150a157207 */ /* 0x000fe20004800000 */
[----:B----4-:R-:W-:-:S04]  /*1f60*/  IMAD.HI.U32 R18, R19, R2, RZ ;  /* 0x0000000213127227 */ /* 0x010fc800078e00ff */
        /* <DEDUP_REMOVED lines=10> */
[----:B------:R-:W-:-:S04]  /*2010*/  @!P0 IMAD.HI.U32 R7, R21, R2, RZ ;  /* 0x0000000215078227 */ /* 0x000fc800078e00ff */
[----:B------:R-:W-:Y:S01]  /*2020*/  IMAD.MOV R2, RZ, RZ, -R6 ;  /* 0x000000ffff027224 */ /* 0x000fe200078e0a06 */
[----:B------:R-:W-:Y:S02]  /*2030*/  @!P0 SHF.R.U32.HI R3, RZ, R3, R7 ;  /* 0x00000003ff038219 */ /* 0x000fe40000011607 */
[----:B------:R-:W-:Y:S01]  /*2040*/  IADD3 R7, PT, PT, -R5, RZ, RZ ;  /* 0x000000ff05077210 */ /* 0x000fe20007ffe1ff */
[----:B------:R-:W-:Y:S01]  /*2050*/  IMAD R2, R40, R2, R5 ;  /* 0x0000000228027224 */ /* 0x000fe200078e0205 */
        /* <DEDUP_REMOVED lines=10> */
.L_x_33:
[----:B------:R-:W1:Y:S02]  /*2100*/  LDCU UR8, c[0x0][0xb30] ;  /* 0x00016600ff0877ac */ /* 0x000e640008000800 */
[----:B-1----:R-:W-:-:S09]  /*2110*/  UISETP.NE.AND UP0, UPT, UR8, 0x1, UPT ;  /* 0x000000010800788c */ /* 0x002fd2000bf05270 */
[----:B------:R-:W-:Y:S05]  /*2120*/  BRA.U UP0, `(.L_x_34) ;  /* 0x0000000100407547 */ /* 0x000fea000b800000 */
[----:B------:R-:W1:Y:S08]  /*2130*/  LDC.64 R4, c[0x0][0xb10] ;  /* 0x0002c400ff047b82 */ /* 0x000e700000000a00 */
[----:B------:R-:W2:Y:S08]  /*2140*/  LDC.64 R2, c[0x0][0xb18] ;  /* 0x0002c600ff027b82 */ /* 0x000eb00000000a00 */
[----:B------:R-:W3:Y:S08]  /*2150*/  LDC R6, c[0x0][0xb20] ;  /* 0x0002c800ff067b82 */ /* 0x000ef00000000800 */
[----:B------:R-:W4:Y:S01]  /*2160*/  LDC R7, c[0x0][0xb0c] ;  /* 0x0002c300ff077b82 */ /* 0x000f220000000800 */
[----:B-1----:R-:W-:-:S05]  /*2170*/  IMAD.HI.U32 R4, R10, R4, RZ ;  /* 0x000000040a047227 */ /* 0x002fca00078e00ff */
[----:B------:R-:W-:Y:S01]  /*2180*/  SHF.R.U32.HI R4, RZ, R5, R4 ;  /* 0x00000005ff047219 */ /* 0x000fe20000011604 */
[----:B--2---:R-:W-:Y:S01]  /*2190*/  IMAD.HI.U32 R3, R9, R3, RZ ;  /* 0x0000000309037227 */ /* 0x004fe200078e00ff */
[----:B------:R-:W-:-:S04]  /*21a0*/  ISETP.NE.AND P0, PT, R2, 0x1, PT ;  /* 0x000000010200780c */ /* 0x000fc80003f05270 */
[----:B---3--:R-:W-:-:S04]  /*21b0*/  SHF.R.U32.HI R3, RZ, R6, R3 ;  /* 0x00000006ff037219 */ /* 0x008fc80000011603 */
[----:B------:R-:W-:Y:S02]  /*21c0*/  SEL R3, R9, R3, !P0 ;  /* 0x0000000309037207 */ /* 0x000fe40004000000 */
[----:B----4-:R-:W-:-:S04]  /*21d0*/  ISETP.NE.AND P1, PT, R7, 0x1, PT ;  /* 0x000000010700780c */ /* 0x010fc80003f25270 */
[----:B------:R-:W-:-:S05]  /*21e0*/  SEL R4, R10, R4, !P1 ;  /* 0x000000040a047207 */ /* 0x000fca0004800000 */
[----:B------:R-:W-:Y:S02]  /*21f0*/  IMAD.IADD R5, R3, 0x1, -R4 ;  /* 0x0000000103057824 */ /* 0x000fe400078e0a04 */
[----:B------:R-:W-:Y:S02]  /*2200*/  IMAD.IADD R3, R4, 0x1, -R3 ;  /* 0x0000000104037824 */ /* 0x000fe400078e0a03 */
[----:B------:R-:W-:Y:S02]  /*2210*/  IMAD R10, R5, R7, R10 ;  /* 0x00000007050a7224 */ /* 0x000fe400078e020a */
[----:B------:R-:W-:-:S07]  /*2220*/  IMAD R9, R3, R2, R9 ;  /* 0x0000000203097224 */ /* 0x000fce00078e0209 */
.L_x_34:
[----:B------:R-:W-:Y:S01]  /*2230*/  VIADD R16, R16, 0x1 ;  /* 0x0000000110107836 */ /* 0x000fe20000000000 */
[----:B------:R-:W-:Y:S01]  /*2240*/  PLOP3.LUT P1, PT, PT, PT, PT, 0x80, 0x8 ;  /* 0x000000000008781c */ /* 0x000fe20003f2f070 */
[----:B------:R-:W-:Y:S02]  /*2250*/  IMAD.IADD R15, R10, 0x1, R87 ;  /* 0x000000010a0f7824 */ /* 0x000fe400078e0257 */
[----:B------:R-:W-:Y:S01]  /*2260*/  IMAD.IADD R14, R9, 0x1, R86 ;  /* 0x00000001090e7824 */ /* 0x000fe200078e0256 */
[----:B------:R-:W-:-:S04]  /*2270*/  ISETP.NE.AND P0, PT, R16, 0x2, PT ;  /* 0x000000021000780c */ /* 0x000fc80003f05270 */
[----:B------:R-:W-:Y:S02]  /*2280*/  SEL R2, RZ, 0x1, P0 ;  /* 0x00000001ff027807 */ /* 0x000fe40000000000 */
[----:B------:R-:W-:Y:S02]  /*2290*/  SEL R16, R16, RZ, P0 ;  /* 0x000000ff10107207 */ /* 0x000fe40000000000 */
[----:B------:R-:W-:Y:S01]  /*22a0*/  LOP3.LUT R13, R13, R2, RZ, 0x3c, !PT ;  /* 0x000000020d0d7212 */ /* 0x000fe200078e3cff */
[----:B------:R-:W-:Y:S06]  /*22b0*/  @P2 BRA `(.L_x_35) ;  /* 0xfffffff000982947 */ /* 0x000fec000383ffff */
[----:B------:R-:W-:Y:S01]  /*22c0*/  UIADD3 UR4, UPT, UPT, UR4, 0x18, URZ ;  /* 0x0000001804047890 */ /* 0x000fe2000fffe0ff */
[----:B------:R-:W-:-:S03]  /*22d0*/  SHF.L.U32 R2, R17, 0x1f, RZ ;  /* 0x0000001f11027819 */ /* 0x000fc600000006ff */
[----:B------:R-:W-:-:S09]  /*22e0*/  ULEA UR5, UR6, UR4, 0x3 ;  /* 0x0000000406057291 */ /* 0x000fd2000f8e18ff */
[----:B------:R-:W1:Y:S02]  /*22f0*/  SYNCS.PHASECHK.TRANS64.TRYWAIT P0, [UR5], R2 ;  /* 0x00000002ff0075a7 */ /* 0x000e640008001105 */
[----:B-1----:R-:W-:Y:S05]  /*2300*/  @!P0 BRA `(.L_x_36) ;  /* 0x0000006800c88947 */ /* 0x002fea0003800000 */
.L_x_135:
[----:B------:R-:W-:-:S04]  /*2310*/  UIADD3 UR6, UPT, UPT, UR6, 0x1, URZ ;  /* 0x0000000106067890 */ /* 0x000fc8000fffe0ff */
[----:B------:R-:W-:-:S04]  /*2320*/  UISETP.NE.AND UP0, UPT, UR6, 0x3, UPT ;  /* 0x000000030600788c */ /* 0x000fc8000bf05270 */
[----:B------:R-:W-:Y:S02]  /*2330*/  USEL UR7, URZ, 0x1, UP0 ;  /* 0x00000001ff077887 */ /* 0x000fe40008000000 */
[----:B------:R-:W-:-:S04]  /*2340*/  USEL UR6, UR6, URZ, UP0 ;  /* 0x000000ff06067287 */ /* 0x000fc80008000000 */
[----:B------:R-:W-:Y:S01]  /*2350*/  ULEA UR5, UR6, UR4, 0x3 ;  /* 0x0000000406057291 */ /* 0x000fe2000f8e18ff */
[----:B------:R-:W-:-:S04]  /*2360*/  LOP3.LUT R17, R17, UR7, RZ, 0x3c, !PT ;  /* 0x0000000711117c12 */ /* 0x000fc8000f8e3cff */
[----:B-1----:R-:W-:-:S04]  /*2370*/  SHF.L.U32 R2, R17, 0x1f, RZ ;  /* 0x0000001f11027819 */ /* 0x002fc800000006ff */
[----:B------:R-:W1:Y:S02]  /*2380*/  SYNCS.PHASECHK.TRANS64.TRYWAIT P0, [UR5], R2 ;  /* 0x00000002ff0075a7 */ /* 0x000e640008001105 */
[----:B-1----:R-:W-:Y:S05]  /*2390*/  @!P0 BRA `(.L_x_37) ;  /* 0x0000006800bc8947 */ /* 0x002fea0003800000 */
.L_x_137:
[----:B------:R-:W-:-:S04]  /*23a0*/  UIADD3 UR6, UPT, UPT, UR6, 0x1, URZ ;  /* 0x0000000106067890 */ /* 0x000fc8000fffe0ff */
[----:B------:R-:W-:-:S04]  /*23b0*/  UISETP.NE.AND UP0, UPT, UR6, 0x3, UPT ;  /* 0x000000030600788c */ /* 0x000fc8000bf05270 */
[----:B------:R-:W-:Y:S02]  /*23c0*/  USEL UR5, URZ, 0x1, UP0 ;  /* 0x00000001ff057887 */ /* 0x000fe40008000000 */
[----:B------:R-:W-:-:S04]  /*23d0*/  USEL UR6, UR6, URZ, UP0 ;  /* 0x000000ff06067287 */ /* 0x000fc80008000000 */
[----:B------:R-:W-:Y:S01]  /*23e0*/  ULEA UR6, UR6, UR4, 0x3 ;  /* 0x0000000406067291 */ /* 0x000fe2000f8e18ff */
[----:B-1----:R-:W-:-:S04]  /*23f0*/  LOP3.LUT R2, R17, UR5, RZ, 0x3c, !PT ;  /* 0x0000000511027c12 */ /* 0x002fc8000f8e3cff */
[----:B------:R-:W-:Y:S01]  /*2400*/  SHF.L.U32 R2, R2, 0x1f, RZ ;  /* 0x0000001f02027819 */ /* 0x000fe200000006ff */
[----:B----4-:R-:W-:-:S07]  /*2410*/  IMAD.U32 R0, RZ, RZ, UR6 ;  /* 0x00000006ff007e24 */ /* 0x010fce000f8e00ff */
.L_x_38:
[----:B-1----:R1:W2:Y:S02]  /*2420*/  SYNCS.PHASECHK.TRANS64.TRYWAIT P0, [R0+URZ], R2 ;  /* 0x00000002000075a7 */ /* 0x0022a400080011ff */
[----:B--2---:R-:W-:Y:S05]  /*2430*/  @!P0 NANOSLEEP.SYNCS 0x989680 ;  /* 0x009896800000895d */ /* 0x004fea0003900000 */
[----:B------:R-:W2:Y:S02]  /*2440*/  @!P0 SYNCS.PHASECHK.TRANS64 P0, [R0+URZ], R2 ;  /* 0x00000002000085a7 */ /* 0x000ea400080010ff */
[----:B--2---:R-:W-:Y:S05]  /*2450*/  @P0 EXIT ;  /* 0x000000000000094d */ /* 0x004fea0003800000 */
[----:B------:R-:W-:Y:S05]  /*2460*/  BRA `(.L_x_38) ;  /* 0xfffffffc00ec7947 */ /* 0x000fea000383ffff */
.L_x_17:
[----:B------:R-:W-:-:S04]  /*2470*/  UISETP.NE.AND UP1, UPT, UR37, URZ, UPT ;  /* 0x000000ff2500728c */ /* 0x000fc8000bf25270 */
[----:B------:R-:W-:-:S09]  /*2480*/  UISETP.NE.OR UP1, UPT, UR8, 0x1, UP1 ;  /* 0x000000010800788c */ /* 0x000fd20008f25670 */
[----:B------:R-:W-:Y:S05]  /*2490*/  BRA.U UP1, `(.L_x_39) ;  /* 0x0000000501487547 */ /* 0x000fea000b800000 */
[----:B------:R-:W-:Y:S01]  /*24a0*/  ISETP.NE.AND P2, PT, R2, RZ, PT ;  /* 0x000000ff0200720c */ /* 0x000fe20003f45270 */
[----:B------:R-:W-:Y:S01]  /*24b0*/  IMAD.MOV.U32 R12, RZ, RZ, 0x1 ;  /* 0x00000001ff0c7424 */ /* 0x000fe200078e00ff */
[----:B------:R-:W-:Y:S02]  /*24c0*/  CS2R R10, SRZ ;  /* 0x00000000000a7805 */ /* 0x000fe4000001ff00 */
[----:B------:R-:W-:Y:S01]  /*24d0*/  CS2R R8, SRZ ;  /* 0x0000000000087805 */ /* 0x000fe2000001ff00 */
[----:B------:R-:W-:Y:S01]  /*24e0*/  UMOV UR4, 0x400 ;  /* 0x0000040000047882 */ /* 0x000fe20000000000 */
[----:B------:R-:W-:Y:S01]  /*24f0*/  UMOV UR6, URZ ;  /* 0x000000ff00067c82 */ /* 0x000fe20008000000 */
[----:B------:R-:W-:-:S12]  /*2500*/  ULEA UR37, UR37, UR4, 0x18 ;  /* 0x0000000425257291 */ /* 0x000fd8000f8ec0ff */
.L_x_43:
[----:B------:R-:W-:Y:S02]  /*2510*/  LEA R0, R8, UR37, 0x3 ;  /* 0x0000002508007c11 */ /* 0x000fe4000f8e18ff */
[----:B------:R-:W-:-:S03]  /*2520*/  SHF.L.U32 R4, R9, 0x1f, RZ ;  /* 0x0000001f09047819 */ /* 0x000fc600000006ff */
[----:B------:R-:W-:Y:S01]  /*2530*/  VIADD R5, R0, 0xf0 ;  /* 0x000000f000057836 */ /* 0x000fe20000000000 */
[----:B------:R-:W1:Y:S02]  /*2540*/  SYNCS.PHASECHK.TRANS64.TRYWAIT P0, [R0+URZ+0xe0], R4 ;  /* 0x0000e004000075a7 */ /* 0x000e6400080011ff */
[----:B-1----:R-:W-:Y:S05]  /*2550*/  @!P0 BRA `(.L_x_40) ;  /* 0x0000006800648947 */ /* 0x002fea0003800000 */
.L_x_138:
[----:B------:R-:W-:Y:S01]  /*2560*/  ULEA UR5, UR6, UR37, 0x3 ;  /* 0x0000002506057291 */ /* 0x000fe2000f8e18ff */
[----:B-1----:R-:W-:Y:S01]  /*2570*/  PRMT R0, RZ, 0x654, R5 ;  /* 0x00000654ff007816 */ /* 0x002fe20000000005 */
[----:B------:R-:W-:Y:S01]  /*2580*/  @!P2 IMAD.MOV.U32 R4, RZ, RZ, 0x10 ;  /* 0x00000010ff04a424 */ /* 0x000fe200078e00ff */
[----:B------:R-:W-:Y:S01]  /*2590*/  SHF.L.U32 R5, R12, 0x1f, RZ ;  /* 0x0000001f0c057819 */ /* 0x000fe200000006ff */
[----:B------:R-:W-:Y:S01]  /*25a0*/  UIADD3 UR4, UPT, UPT, UR5, 0x80, URZ ;  /* 0x0000008005047890 */ /* 0x000fe2000fffe0ff */
[----:B------:R1:W-:Y:S05]  /*25b0*/  SYNCS.ARRIVE.TRANS64.RED.A1T0 RZ, [R0+URZ], RZ ;  /* 0x000000ff00ff79a7 */ /* 0x0003ea00081004ff */
[----:B------:R-:W-:Y:S01]  /*25c0*/  IMAD.U32 R6, RZ, RZ, UR4 ;  /* 0x00000004ff067e24 */ /* 0x000fe2000f8e00ff */
[----:B------:R-:W2:Y:S04]  /*25d0*/  SYNCS.PHASECHK.TRANS64.TRYWAIT P0, [UR5+0x90], R5 ;  /* 0x00009005ff0075a7 */ /* 0x000ea80008001105 */
[----:B------:R-:W-:Y:S01]  /*25e0*/  PRMT R6, R2, 0x654, R6 ;  /* 0x0000065402067816 */ /* 0x000fe20000000006 */
[----:B-12---:R-:W-:Y:S06]  /*25f0*/  @!P0 BRA `(.L_x_41) ;  /* 0x0000006800508947 */ /* 0x006fec0003800000 */
.L_x_140:
[----:B------:R-:W-:Y:S01]  /*2600*/  ULEA UR4, UR6, UR37, 0x4 ;  /* 0x0000002506047291 */ /* 0x000fe2000f8e20ff */
[----:B------:R-:W-:Y:S01]  /*2610*/  SEL R3, R6, R3, !P2 ;  /* 0x0000000306037207 */ /* 0x000fe20005000000 */
[----:B------:R-:W-:Y:S01]  /*2620*/  UIADD3 UR5, UPT, UPT, UR5, 0x80, URZ ;  /* 0x0000008005057890 */ /* 0x000fe2000fffe0ff */
[----:B-1----:R-:W-:Y:S01]  /*2630*/  LEA R0, R11, UR37, 0x3 ;  /* 0x000000250b007c11 */ /* 0x002fe2000f8e18ff */
[----:B------:R-:W-:Y:S01]  /*2640*/  UIADD3 UR4, UPT, UPT, UR4, 0x110, URZ ;  /* 0x0000011004047890 */ /* 0x000fe2000fffe0ff */
[----:B------:R1:W-:Y:S01]  /*2650*/  @!P2 SYNCS.ARRIVE.TRANS64.RED RZ, [R3+URZ], R4 ;  /* 0x0000000403ffa9a7 */ /* 0x0003e200080004ff */
[----:B------:R-:W-:Y:S01]  /*2660*/  UIADD3 UR6, UPT, UPT, UR6, 0x1, URZ ;  /* 0x0000000106067890 */ /* 0x000fe2000fffe0ff */
[----:B------:R-:W-:-:S03]  /*2670*/  VIADD R8, R8, 0x1 ;  /* 0x0000000108087836 */ /* 0x000fc60000000000 */
[----:B------:R-:W-:Y:S02]  /*2680*/  UISETP.NE.AND UP0, UPT, UR6, 0x2, UPT ;  /* 0x000000020600788c */ /* 0x000fe4000bf05270 */
[----:B------:R-:W-:Y:S01]  /*2690*/  ISETP.NE.AND P0, PT, R8, 0x2, PT ;  /* 0x000000020800780c */ /* 0x000fe20003f05270 */
[----:B------:R-:W-:Y:S06]  /*26a0*/  UGETNEXTWORKID.BROADCAST [UR4], [UR5] ;  /* 0x00000000040073ca */ /* 0x000fec0008000100 */
[----:B------:R-:W-:Y:S02]  /*26b0*/  USEL UR4, URZ, 0x1, UP0 ;  /* 0x00000001ff047887 */ /* 0x000fe40008000000 */
[----:B------:R-:W-:-:S04]  /*26c0*/  USEL UR6, UR6, URZ, UP0 ;  /* 0x000000ff06067287 */ /* 0x000fc80008000000 */
[----:B------:R-:W-:Y:S02]  /*26d0*/  LOP3.LUT R12, R12, UR4, RZ, 0x3c, !PT ;  /* 0x000000040c0c7c12 */ /* 0x000fe4000f8e3cff */
[----:B-1----:R-:W-:-:S04]  /*26e0*/  SHF.L.U32 R4, R10, 0x1f, RZ ;  /* 0x0000001f0a047819 */ /* 0x002fc800000006ff */
[----:B------:R-:W1:Y:S02]  /*26f0*/  SYNCS.PHASECHK.TRANS64.TRYWAIT P1, [R0+URZ+0x80], R4 ;  /* 0x00008004000075a7 */ /* 0x000e6400080211ff */
[----:B-1----:R-:W-:Y:S05]  /*2700*/  @!P1 BRA `(.L_x_42) ;  /* 0x0000006800249947 */ /* 0x002fea0003800000 */
.L_x_141:
[C---:B-1----:R-:W-:Y:S01]  /*2710*/  LEA R4, R11.reuse, UR37, 0x4 ;  /* 0x000000250b047c11 */ /* 0x042fe2000f8e20ff */
[----:B------:R-:W-:Y:S01]  /*2720*/  VIADD R0, R0, 0x90 ;  /* 0x0000009000007836 */ /* 0x000fe20000000000 */
[----:B------:R-:W-:Y:S01]  /*2730*/  SEL R8, R8, RZ, P0 ;  /* 0x000000ff08087207 */ /* 0x000fe20000000000 */
[----:B------:R-:W-:-:S03]  /*2740*/  VIADD R11, R11, 0x1 ;  /* 0x000000010b0b7836 */ /* 0x000fc60000000000 */
[----:B------:R-:W1:Y:S01]  /*2750*/  LDS.128 R4, [R4+0x110] ;  /* 0x0001100004047984 */ /* 0x000e620000000c00 */
[----:B------:R-:W-:Y:S02]  /*2760*/  PRMT R0, RZ, 0x654, R0 ;  /* 0x00000654ff007816 */ /* 0x000fe40000000000 */
[C---:B------:R-:W-:Y:S01]  /*2770*/  ISETP.NE.AND P1, PT, R11.reuse, 0x2, PT ;  /* 0x000000020b00780c */ /* 0x040fe20003f25270 */
[----:B------:R-:W-:Y:S01]  /*2780*/  @!PT LDS RZ, [RZ] ;  /* 0x00000000fffff984 */ /* 0x000fe20000000800 */
[----:B------:R-:W-:Y:S01]  /*2790*/  @!PT LDS RZ, [RZ] ;  /* 0x00000000fffff984 */ /* 0x000fe20000000800 */
[----:B------:R-:W-:Y:S01]  /*27a0*/  @!PT LDS RZ, [RZ] ;  /* 0x00000000fffff984 */ /* 0x000fe20000000800 */
[----:B------:R-:W-:Y:S01]  /*27b0*/  @!PT LDS RZ, [RZ] ;  /* 0x00000000fffff984 */ /* 0x000fe20000000800 */
[----:B------:R2:W-:Y:S06]  /*27c0*/  MEMBAR.ALL.CTA ;  /* 0x0000000000007992 */ /* 0x0005ec0000008000 */
[----:B--2---:R-:W2:Y:S01]  /*27d0*/  FENCE.VIEW.ASYNC.S ;  /* 0x00000000000073c6 */ /* 0x004ea20000000000 */
[----:B------:R-:W-:Y:S01]  /*27e0*/  SEL R11, R11, RZ, P1 ;  /* 0x000000ff0b0b7207 */ /* 0x000fe20000800000 */
[----:B--2---:R2:W-:Y:S01]  /*27f0*/  SYNCS.ARRIVE.TRANS64.RED.A1T0 RZ, [R0+URZ], RZ ;  /* 0x000000ff00ff79a7 */ /* 0x0045e200081004ff */
[----:B-1----:R-:W-:-:S02]  /*2800*/  LOP3.LUT P3, RZ, R6, 0x1, RZ, 0xc0, !PT ;  /* 0x0000000106ff7812 */ /* 0x002fc4000786c0ff */
[----:B------:R-:W-:-:S04]  /*2810*/  SEL R4, RZ, 0x1, P1 ;  /* 0x00000001ff047807 */ /* 0x000fc80000800000 */
[----:B------:R-:W-:Y:S02]  /*2820*/  LOP3.LUT R10, R10, R4, RZ, 0x3c, !PT ;  /* 0x000000040a0a7212 */ /* 0x000fe400078e3cff */
[----:B--2---:R-:W-:-:S04]  /*2830*/  SEL R0, RZ, 0x1, P0 ;  /* 0x00000001ff007807 */ /* 0x004fc80000000000 */
[----:B------:R-:W-:Y:S01]  /*2840*/  LOP3.LUT R9, R9, R0, RZ, 0x3c, !PT ;  /* 0x0000000009097212 */ /* 0x000fe200078e3cff */
[----:B------:R-:W-:Y:S06]  /*2850*/  @P3 BRA `(.L_x_43) ;  /* 0xfffffffc002c3947 */ /* 0x000fec000383ffff */
[----:B------:R-:W-:Y:S01]  /*2860*/  ULEA UR5, UR6, UR37, 0x3 ;  /* 0x0000002506057291 */ /* 0x000fe2000f8e18ff */
[----:B------:R-:W-:-:S08]  /*2870*/  SHF.L.U32 R2, R12, 0x1f, RZ ;  /* 0x0000001f0c027819 */ /* 0x000fd000000006ff */
[----:B------:R-:W1:Y:S02]  /*2880*/  SYNCS.PHASECHK.TRANS64 P0, [UR5+0x90], R2 ;  /* 0x00009002ff0075a7 */ /* 0x000e640008001005 */
[----:B-1----:R-:W-:Y:S05]  /*2890*/  @P0 BRA `(.L_x_44) ;  /* 0x0000000000080947 */ /* 0x002fea0003800000 */
[----:B------:R-:W1:Y:S02]  /*28a0*/  SYNCS.PHASECHK.TRANS64.TRYWAIT P0, [UR5+0x90], R2 ;  /* 0x00009002ff0075a7 */ /* 0x000e640008001105 */
[----:B-1----:R-:W-:Y:S05]  /*28b0*/  @!P0 BRA `(.L_x_45) ;  /* 0x0000006400cc8947 */ /* 0x002fea0003800000 */
.L_x_44:
[----:B------:R-:W-:-:S04]  /*28c0*/  UIADD3 UR4, UPT, UPT, UR6, 0x1, URZ ;  /* 0x0000000106047890 */ /* 0x000fc8000fffe0ff */
[----:B------:R-:W-:-:S04]  /*28d0*/  UISETP.NE.AND UP0, UPT, UR4, 0x2, UPT ;  /* 0x000000020400788c */ /* 0x000fc8000bf05270 */
[----:B------:R-:W-:Y:S02]  /*28e0*/  USEL UR7, URZ, 0x1, UP0 ;  /* 0x00000001ff077887 */ /* 0x000fe40008000000 */
[----:B------:R-:W-:-:S04]  /*28f0*/  USEL UR4, UR4, URZ, UP0 ;  /* 0x000000ff04047287 */ /* 0x000fc80008000000 */
[----:B------:R-:W-:Y:S01]  /*2900*/  ULEA UR4, UR4, UR37, 0x3 ;  /* 0x0000002504047291 */ /* 0x000fe2000f8e18ff */
[----:B-1----:R-:W-:-:S04]  /*2910*/  LOP3.LUT R2, R12, UR7, RZ, 0x3c, !PT ;  /* 0x000000070c027c12 */ /* 0x002fc8000f8e3cff */
[----:B------:R-:W-:-:S04]  /*2920*/  SHF.L.U32 R0, R2, 0x1f, RZ ;  /* 0x0000001f02007819 */ /* 0x000fc800000006ff */
[----:B------:R-:W1:Y:S02]  /*2930*/  SYNCS.PHASECHK.TRANS64 P0, [UR4+0x90], R0 ;  /* 0x00009000ff0075a7 */ /* 0x000e640008001004 */
[----:B-1----:R-:W-:Y:S05]  /*2940*/  @P0 EXIT ;  /* 0x000000000000094d */ /* 0x002fea0003800000 */
[----:B------:R-:W-:Y:S02]  /*2950*/  SHF.L.U32 R2, R2, 0x1f, RZ ;  /* 0x0000001f02027819 */ /* 0x000fe400000006ff */
[----:B------:R-:W-:-:S07]  /*2960*/  MOV R0, UR4 ;  /* 0x0000000400007c02 */ /* 0x000fce0008000f00 */
.L_x_46:
[----:B-1----:R1:W2:Y:S02]  /*2970*/  SYNCS.PHASECHK.TRANS64.TRYWAIT P0, [R0+URZ+0x90], R2 ;  /* 0x00009002000075a7 */ /* 0x0022a400080011ff */
[----:B--2---:R-:W-:Y:S05]  /*2980*/  @!P0 NANOSLEEP.SYNCS 0x989680 ;  /* 0x009896800000895d */ /* 0x004fea0003900000 */
[----:B------:R-:W2:Y:S02]  /*2990*/  @!P0 SYNCS.PHASECHK.TRANS64 P0, [R0+URZ+0x90], R2 ;  /* 0x00009002000085a7 */ /* 0x000ea400080010ff */
[----:B--2---:R-:W-:Y:S05]  /*29a0*/  @P0 EXIT ;  /* 0x000000000000094d */ /* 0x004fea0003800000 */
[----:B------:R-:W-:Y:S05]  /*29b0*/  BRA `(.L_x_46) ;  /* 0xfffffffc00ec7947 */ /* 0x000fea000383ffff */
.L_x_39:
[----:B------:R-:W-:-:S09]  /*29c0*/  UISETP.NE.AND UP1, UPT, UR8, URZ, UPT ;  /* 0x000000ff0800728c */ /* 0x000fd2000bf25270 */
[----:B------:R-:W-:Y:S05]  /*29d0*/  BRA.U UP1, `(.L_x_47) ;  /* 0x0000000d01947547 */ /* 0x000fea000b800000 */
[----:B------:R-:W-:Y:S01]  /*29e0*/  UMOV UR4, 0x40 ;  /* 0x0000004000047882 */ /* 0x000fe20000000000 */
[----:B------:R-:W-:Y:S01]  /*29f0*/  NOP ;  /* 0x0000000000007918 */ /* 0x000fe20000000000 */
[----:B------:R-:W-:Y:S01]  /*2a00*/  ULEA UR4, UR37, UR4, 0x18 ;  /* 0x0000000425047291 */ /* 0x000fe2000f8ec0ff */
[----:B------:R-:W-:Y:S02]  /*2a10*/  UMOV UR5, 0x400 ;  /* 0x0000040000057882 */ /* 0x000fe40000000000 */
[----:B------:R-:W-:-:S06]  /*2a20*/  ULEA UR37, UR37, UR5, 0x18 ;  /* 0x0000000525257291 */ /* 0x000fcc000f8ec0ff */
[----:B------:R-:W1:Y:S02]  /*2a30*/  LDS.U8 R0, [UR4+0x1c] ;  /* 0x00001c04ff007984 */ /* 0x000e640008000000 */
[----:B-1----:R-:W-:-:S13]  /*2a40*/  ISETP.NE.AND P0, PT, R0, RZ, PT ;  /* 0x000000ff0000720c */ /* 0x002fda0003f05270 */
[----:B------:R-:W-:Y:S05]  /*2a50*/  @P0 BRA `(.L_x_48) ;  /* 0x0000000000580947 */ /* 0x000fea0003800000 */
[----:B------:R-:W-:-:S13]  /*2a60*/  ELECT P0, URZ, PT ;  /* 0x0000000000ff782f */ /* 0x000fda0003800000 */
[----:B------:R-:W-:Y:S05]  /*2a70*/  @!P0 BRA `(.L_x_49) ;  /* 0x0000000000608947 */ /* 0x000fea0003800000 */
[----:B------:R-:W-:Y:S01]  /*2a80*/  UMOV UR5, 0x10 ;  /* 0x0000001000057882 */ /* 0x000fe20000000000 */
[----:B------:R-:W-:Y:S01]  /*2a90*/  HFMA2 R0, -RZ, RZ, 0, 5.9604644775390625e-08 ;  /* 0x00000001ff007431 */ /* 0x000fe200000001ff */
[----:B------:R-:W-:-:S03]  /*2aa0*/  MOV R2, 0xffff ;  /* 0x0000ffff00027802 */ /* 0x000fc60000000f00 */
[----:B------:R-:W-:Y:S04]  /*2ab0*/  DEPBAR.LE SB1, 0x36 ;  /* 0x00009d800000791a */ /* 0x000fe80000000000 */
[----:B------:R-:W1:Y:S02]  /*2ac0*/  UTCATOMSWS.FIND_AND_SET.ALIGN UP0, UR5, UR5 ;  /* 0x00000005000575e3 */ /* 0x000e640008000800 */
[----:B-1----:R-:W-:Y:S01]  /*2ad0*/  MOV R3, UR5 ;  /* 0x0000000500037c02 */ /* 0x002fe20008000f00 */
[----:B------:R-:W-:Y:S06]  /*2ae0*/  BRA.U UP0, `(.L_x_50) ;  /* 0x0000000100187547 */ /* 0x000fec000b800000 */
.L_x_51:
[----:B------:R-:W-:Y:S05]  /*2af0*/  NANOSLEEP 0x64 ;  /* 0x000000640000795d */ /* 0x000fea0003800000 */
[----:B------:R-:W-:-:S05]  /*2b00*/  UMOV UR5, 0x10 ;  /* 0x0000001000057882 */ /* 0x000fca0000000000 */
[----:B------:R-:W-:Y:S04]  /*2b10*/  DEPBAR.LE SB1, 0x36 ;  /* 0x00009d800000791a */ /* 0x000fe80000000000 */
[----:B------:R-:W1:Y:S02]  /*2b20*/  UTCATOMSWS.FIND_AND_SET.ALIGN UP0, UR5, UR5 ;  /* 0x00000005000575e3 */ /* 0x000e640008000800 */
[----:B-1----:R-:W-:Y:S01]  /*2b30*/  MOV R3, UR5 ;  /* 0x0000000500037c02 */ /* 0x002fe20008000f00 */
[----:B------:R-:W-:Y:S05]  /*2b40*/  BRA.U !UP0, `(.L_x_51) ;  /* 0xfffffffd08e87547 */ /* 0x000fea000b83ffff */
.L_x_50:
[-C--:B------:R-:W-:Y:S02]  /*2b50*/  SHF.L.U32 R2, R2, R3.reuse, RZ ;  /* 0x0000000302027219 */ /* 0x080fe400000006ff */
[----:B------:R-:W-:Y:S01]  /*2b60*/  SHF.L.U32 R0, R0, R3, RZ ;  /* 0x0000000300007219 */ /* 0x000fe200000006ff */
[----:B------:R-:W-:Y:S02]  /*2b70*/  IMAD.SHL.U32 R3, R3, 0x20, RZ ;  /* 0x0000002003037824 */ /* 0x000fe400078e00ff */
[----:B------:R1:W-:Y:S04]  /*2b80*/  ATOMS.OR RZ, [UR4+0x14], R2 ;  /* 0x00001402ffff798c */ /* 0x0003e8000b000004 */
[----:B------:R1:W-:Y:S04]  /*2b90*/  ATOMS.OR RZ, [UR4+0x18], R0 ;  /* 0x00001800ffff798c */ /* 0x0003e8000b000004 */
[----:B------:R1:W-:Y:S01]  /*2ba0*/  STS [UR37+0x130], R3 ;  /* 0x00013003ff007988 */ /* 0x0003e20008000825 */
[----:B------:R-:W-:Y:S05]  /*2bb0*/  BRA `(.L_x_49) ;  /* 0x0000000000107947 */ /* 0x000fea0003800000 */
.L_x_48:
[----:B------:R-:W-:Y:S02]  /*2bc0*/  MOV R0, 0xffffffff ;  /* 0xffffffff00007802 */ /* 0x000fe40000000f00 */
[----:B------:R-:W-:-:S03]  /*2bd0*/  MOV R2, 0x2c00 ;  /* 0x00002c0000027802 */ /* 0x000fc60000000f00 */
[----:B------:R1:W-:Y:S04]  /*2be0*/  STS [UR37+0x130], R0 ;  /* 0x00013000ff007988 */ /* 0x0003e80008000825 */
[----:B-1-3-5:R-:W-:Y:S05]  /*2bf0*/  CALL.REL.NOINC `($__internal_1_$__cuda_sm10x_tcgen05_guardrail_trap_phase_invalid_during_alloc) ;  /* 0x0000006c00147944 */ /* 0x02afea0003c00000 */
.L_x_49:
[----:B------:R-:W-:Y:S05]  /*2c00*/  WARPSYNC.ALL ;  /* 0x0000000000007948 */ /* 0x000fea0003800000 */
[----:B------:R-:W2:Y:S01]  /*2c10*/  S2UR UR6, SR_CgaCtaId ;  /* 0x00000000000679c3 */ /* 0x000ea20000008800 */
[----:B------:R-:W-:Y:S01]  /*2c20*/  UMOV UR4, 0x400 ;  /* 0x0000040000047882 */ /* 0x000fe20000000000 */
[----:B------:R-:W-:-:S06]  /*2c30*/  NOP ;  /* 0x0000000000007918 */ /* 0x000fcc0000000000 */
[----:B------:R-:W-:Y:S06]  /*2c40*/  BAR.ARV 0x6, 0xa0 ;  /* 0x0182800000007b1d */ /* 0x000fec0000002000 */
[----:B------:R-:W4:Y:S01]  /*2c50*/  LDCU UR7, c[0x0][0x38c] ;  /* 0x00007180ff0777ac */ /* 0x000f220008000800 */
[----:B------:R-:W-:Y:S01]  /*2c60*/  IMAD.MOV.U32 R11, RZ, RZ, 0x1 ;  /* 0x00000001ff0b7424 */ /* 0x000fe200078e00ff */
[----:B------:R-:W-:Y:S01]  /*2c70*/  CS2R R8, SRZ ;  /* 0x0000000000087805 */ /* 0x000fe2000001ff00 */
[----:B------:R-:W-:Y:S01]  /*2c80*/  IMAD.MOV.U32 R10, RZ, RZ, RZ ;  /* 0x000000ffff0a7224 */ /* 0x000fe200078e00ff */
[----:B------:R-:W-:Y:S01]  /*2c90*/  UMOV UR18, URZ ;  /* 0x000000ff00127c82 */ /* 0x000fe20008000000 */
[----:B------:R-:W-:Y:S01]  /*2ca0*/  UMOV UR17, URZ ;  /* 0x000000ff00117c82 */ /* 0x000fe20008000000 */
[----:B------:R-:W-:Y:S01]  /*2cb0*/  UMOV UR22, 0x0 ;  /* 0x0000000000167882 */ /* 0x000fe20000000000 */
[----:B------:R-:W-:Y:S01]  /*2cc0*/  UMOV UR23, 0x4400490 ;  /* 0x0440049000177882 */ /* 0x000fe20000000000 */
[----:B------:R-:W-:Y:S01]  /*2cd0*/  UMOV UR20, 0x0 ;  /* 0x0000000000147882 */ /* 0x000fe20000000000 */
[----:B------:R-:W-:Y:S01]  /*2ce0*/  UMOV UR21, 0x4400490 ;  /* 0x0440049000157882 */ /* 0x000fe20000000000 */
[----:B--2---:R-:W-:Y:S01]  /*2cf0*/  ULEA UR6, UR6, UR4, 0x18 ;  /* 0x0000000406067291 */ /* 0x004fe2000f8ec0ff */
[----:B------:R-:W2:Y:S03]  /*2d00*/  LDCU UR4, c[0x0][0x38c] ;  /* 0x00007180ff0477ac */ /* 0x000ea60008000800 */
[----:B------:R-:W-:-:S02]  /*2d10*/  UIADD3 UR11, UPT, UPT, UR6, 0x8800, URZ ;  /* 0x00008800060b7890 */ /* 0x000fc4000fffe0ff */
[----:B----4-:R-:W-:-:S03]  /*2d20*/  UIADD3 UR7, UPT, UPT, UR7, 0x1f, URZ ;  /* 0x0000001f07077890 */ /* 0x010fc6000fffe0ff */
[----:B-1----:R-:W1:Y:S01]  /*2d30*/  LDS R0, [UR6+0x130] ;  /* 0x00013006ff007984 */ /* 0x002e620008000800 */
[----:B------:R-:W-:Y:S02]  /*2d40*/  UIADD3 UR12, UPT, UPT, UR6, 0xb800, URZ ;  /* 0x0000b800060c7890 */ /* 0x000fe4000fffe0ff */
[----:B------:R-:W-:Y:S02]  /*2d50*/  USHF.R.S32.HI UR5, URZ, 0x1f, UR7 ;  /* 0x0000001fff057899 */ /* 0x000fe40008011407 */
[----:B------:R-:W-:Y:S02]  /*2d60*/  USHF.R.U32.HI UR11, URZ, 0x4, UR11 ;  /* 0x00000004ff0b7899 */ /* 0x000fe4000801160b */
[----:B------:R-:W-:Y:S02]  /*2d70*/  ULEA.HI UR5, UR5, UR7, URZ, 0x5 ;  /* 0x0000000705057291 */ /* 0x000fe4000f8f28ff */
[----:B------:R-:W-:Y:S02]  /*2d80*/  USHF.R.U32.HI UR12, URZ, 0x4, UR12 ;  /* 0x00000004ff0c7899 */ /* 0x000fe4000801160c */
[----:B------:R-:W-:-:S02]  /*2d90*/  USHF.R.S32.HI UR5, URZ, 0x5, UR5 ;  /* 0x00000005ff057899 */ /* 0x000fc40008011405 */
[----:B------:R-:W-:Y:S02]  /*2da0*/  ULOP3.LUT UR11, UR11, 0x3fff, URZ, 0xc0, !UPT ;  /* 0x00003fff0b0b7892 */ /* 0x000fe4000f8ec0ff */
[----:B------:R-:W-:Y:S02]  /*2db0*/  UISETP.LT.AND UP0, UPT, UR5, 0x1, UPT ;  /* 0x000000010500788c */ /* 0x000fe4000bf01270 */
[----:B------:R-:W-:Y:S02]  /*2dc0*/  ULOP3.LUT UR12, UR12, 0x3fff, URZ, 0xc0, !UPT ;  /* 0x00003fff0c0c7892 */ /* 0x000fe4000f8ec0ff */
[----:B------:R-:W-:Y:S02]  /*2dd0*/  USEL UR10, UR5, 0x1, !UP0 ;  /* 0x00000001050a7887 */ /* 0x000fe4000c000000 */
[----:B------:R-:W-:Y:S02]  /*2de0*/  ULOP3.LUT UR11, UR11, 0x10000, URZ, 0xfc, !UPT ;  /* 0x000100000b0b7892 */ /* 0x000fe4000f8efcff */
[----:B------:R-:W-:-:S02]  /*2df0*/  ULOP3.LUT UR12, UR12, 0x10000, URZ, 0xfc, !UPT ;  /* 0x000100000c0c7892 */ /* 0x000fc4000f8efcff */
[----:B------:R-:W-:Y:S02]  /*2e00*/  UIADD3 UR10, UPT, UPT, -UR10, URZ, URZ ;  /* 0x000000ff0a0a7290 */ /* 0x000fe4000fffe1ff */
[----:B--2---:R-:W-:Y:S01]  /*2e10*/  UISETP.GE.AND UP3, UPT, UR4, 0x1, UPT ;  /* 0x000000010400788c */ /* 0x004fe2000bf66270 */
[----:B-1----:R-:W-:-:S15]  /*2e20*/  R2UR UR19, R0 ;  /* 0x00000000001372ca */ /* 0x002fde00000e0000 */
.L_x_58:
[----:B------:R-:W-:Y:S02]  /*2e30*/  LEA R0, R10, UR6, 0x3 ;  /* 0x000000060a007c11 */ /* 0x000fe4000f8e18ff */
[----:B------:R-:W-:Y:S02]  /*2e40*/  SHF.L.U32 R2, R9, 0x1f, RZ ;  /* 0x0000001f09027819 */ /* 0x000fe400000006ff */
[----:B------:R-:W-:Y:S01]  /*2e50*/  PLOP3.LUT P0, PT, PT, PT, UP3, 0x80, 0x8 ;  /* 0x000000000008781c */ /* 0x000fe20003f0f038 */
[----:B------:R-:W-:Y:S01]  /*2e60*/  VIADD R3, R0, 0x90 ;  /* 0x0000009000037836 */ /* 0x000fe20000000000 */
[----:B-1----:R-:W1:Y:S02]  /*2e70*/  SYNCS.PHASECHK.TRANS64.TRYWAIT P1, [R0+URZ+0x80], R2 ;  /* 0x00008002000075a7 */ /* 0x002e6400080211ff */
[----:B-1--4-:R-:W-:Y:S09]  /*2e80*/  @!P1 BRA `(.L_x_52) ;  /* 0x0000006000709947 */ /* 0x012ff20003800000 */
.L_x_143:
[----:B------:R-:W-:Y:S01]  /*2e90*/  LEA R4, R10, UR6, 0x4 ;  /* 0x000000060a047c11 */ /* 0x000fe2000f8e20ff */
[----:B------:R-:W-:Y:S01]  /*2ea0*/  @UP3 ULEA UR4, UR17, UR6, 0x3 ;  /* 0x0000000611043291 */ /* 0x000fe2000f8e18ff */
[----:B------:R-:W-:Y:S01]  /*2eb0*/  PLOP3.LUT P2, PT, PT, PT, PT, 0x80, 0x8 ;  /* 0x000000000008781c */ /* 0x000fe20003f4f070 */
[----:B------:R-:W-:Y:S01]  /*2ec0*/  ULEA UR8, UR18, UR6, 0x3 ;  /* 0x0000000612087291 */ /* 0x000fe2000f8e18ff */
[----:B------:R-:W-:Y:S02]  /*2ed0*/  PRMT R3, RZ, 0x654, R3 ;  /* 0x00000654ff037816 */ /* 0x000fe40000000003 */
[----:B------:R-:W2:Y:S01]  /*2ee0*/  LDS.128 R4, [R4+0x110] ;  /* 0x0001100004047984 */ /* 0x000ea20000000c00 */
[----:B-1----:R-:W-:Y:S02]  /*2ef0*/  @P0 SHF.L.U32 R2, R8, 0x1f, RZ ;  /* 0x0000001f08020819 */ /* 0x002fe400000006ff */
[----:B------:R-:W-:Y:S01]  /*2f00*/  SHF.L.U32 R0, R11, 0x1f, RZ ;  /* 0x0000001f0b007819 */ /* 0x000fe200000006ff */
[----:B------:R-:W-:Y:S01]  /*2f10*/  @!PT LDS RZ, [RZ] ;  /* 0x00000000fffff984 */ /* 0x000fe20000000800 */
[----:B------:R-:W-:Y:S01]  /*2f20*/  @!PT LDS RZ, [RZ] ;  /* 0x00000000fffff984 */ /* 0x000fe20000000800 */
[----:B------:R-:W-:Y:S01]  /*2f30*/  @!PT LDS RZ, [RZ] ;  /* 0x00000000fffff984 */ /* 0x000fe20000000800 */
[----:B------:R-:W-:Y:S01]  /*2f40*/  @!PT LDS RZ, [RZ] ;  /* 0x00000000fffff984 */ /* 0x000fe20000000800 */
[----:B------:R1:W-:Y:S06]  /*2f50*/  MEMBAR.ALL.CTA ;  /* 0x0000000000007992 */ /* 0x0003ec0000008000 */
[----:B-1----:R-:W1:Y:S02]  /*2f60*/  FENCE.VIEW.ASYNC.S ;  /* 0x00000000000073c6 */ /* 0x002e640000000000 */
[----:B-1----:R1:W-:Y:S01]  /*2f70*/  SYNCS.ARRIVE.TRANS64.RED.A1T0 RZ, [R3+URZ], RZ ;  /* 0x000000ff03ff79a7 */ /* 0x0023e200081004ff */
[----:B------:R1:W4:Y:S01]  /*2f80*/  @P0 SYNCS.PHASECHK.TRANS64.TRYWAIT P2, [UR4], R2 ;  /* 0x00000002ff0005a7 */ /* 0x0003220008041104 */
[----:B------:R-:W-:Y:S01]  /*2f90*/  ULEA.HI UR4, UR18, UR18, URZ, 0x1 ;  /* 0x0000001212047291 */ /* 0x000fe2000f8f08ff */
[----:B--2---:R-:W-:-:S03]  /*2fa0*/  LOP3.LUT P1, RZ, R6, 0x1, RZ, 0xc0, !PT ;  /* 0x0000000106ff7812 */ /* 0x004fc6000782c0ff */
[----:B------:R-:W-:Y:S02]  /*2fb0*/  USHF.L.U32 UR9, UR4, 0x7, URZ ;  /* 0x0000000704097899 */ /* 0x000fe400080006ff */
[----:B------:R-:W-:Y:S02]  /*2fc0*/  ULOP3.LUT UR4, UR4, 0xffe, URZ, 0xc0, !UPT ;  /* 0x00000ffe04047892 */ /* 0x000fe4000f8ec0ff */
[----:B------:R-:W-:Y:S02]  /*2fd0*/  ULOP3.LUT UR9, UR9, 0xffffff00, URZ, 0xc0, !UPT ;  /* 0xffffff0009097892 */ /* 0x000fe4000f8ec0ff */
[----:B------:R-:W-:Y:S02]  /*2fe0*/  UIADD3 UR4, UPT, UPT, -UR4, UR18, URZ ;  /* 0x0000001204047290 */ /* 0x000fe4000fffe1ff */
[----:B------:R-:W-:Y:S01]  /*2ff0*/  UIADD3 UR9, UPT, UPT, UR19, UR9, URZ ;  /* 0x0000000913097290 */ /* 0x000fe2000fffe0ff */
[----:B------:R-:W2:Y:S03]  /*3000*/  SYNCS.PHASECHK.TRANS64.TRYWAIT P0, [UR8+0xc0], R0 ;  /* 0x0000c000ff0075a7 */ /* 0x000ea60008001108 */
[----:B------:R-:W-:Y:S01]  /*3010*/  ULEA UR9, UR4, UR9, 0x14 ;  /* 0x0000000904097291 */ /* 0x000fe2000f8ea0ff */
[----:B-12-4-:R-:W-:Y:S11]  /*3020*/  @!P0 BRA `(.L_x_53) ;  /* 0x00000060001c8947 */ /* 0x016ff60003800000 */
.L_x_145:
[----:B------:R-:W-:Y:S01]  /*3030*/  IADD3 R10, PT, PT, R10, 0x1, RZ ;  /* 0x000000010a0a7810 */ /* 0x000fe20007ffe0ff */
[----:B------:R-:W-:Y:S06]  /*3040*/  BRA.U !UP3, `(.L_x_54) ;  /* 0x000000010b987547 */ /* 0x000fec000b800000 */
[----:B------:R-:W-:Y:S01]  /*3050*/  UPLOP3.LUT UP4, UPT, UPT, UPT, UPT, 0x40, 0x4 ;  /* 0x000000000004789c */ /* 0x000fe20003f8e870 */
[----:B------:R-:W-:Y:S01]  /*3060*/  UMOV UR16, UR10 ;  /* 0x0000000a00107c82 */ /* 0x000fe20008000000 */
[----:B------:R-:W-:Y:S01]  /*3070*/  UMOV UR15, UR5 ;  /* 0x00000005000f7c82 */ /* 0x000fe20008000000 */
[----:B------:R-:W-:-:S08]  /*3080*/  UMOV UR14, UR17 ;  /* 0x00000011000e7c82 */ /* 0x000fd00008000000 */
.L_x_57:
[----:B------:R-:W-:Y:S02]  /*3090*/  UIADD3 UR16, UPT, UPT, UR16, 0x1, URZ ;  /* 0x0000000110107890 */ /* 0x000fe4000fffe0ff */
[----:B--2---:R-:W-:Y:S02]  /*30a0*/  ULEA UR7, UR14, UR6, 0x3 ;  /* 0x000000060e077291 */ /* 0x004fe4000f8e18ff */
[----:B------:R-:W-:Y:S01]  /*30b0*/  UISETP.NE.AND UP0, UPT, UR16, URZ, UPT ;  /* 0x000000ff1000728c */ /* 0x000fe2000bf05270 */
[----:B----4-:R-:W-:Y:S10]  /*30c0*/  @P2 BRA `(.L_x_55) ;  /* 0x00000000000c2947 */ /* 0x010ff40003800000 */
[----:B-1----:R-:W-:Y:S04]  /*30d0*/  SHF.L.U32 R2, R8, 0x1f, RZ ;  /* 0x0000001f08027819 */ /* 0x002fe800000006ff */
[----:B------:R-:W1:Y:S02]  /*30e0*/  SYNCS.PHASECHK.TRANS64.TRYWAIT P0, [UR7], R2 ;  /* 0x00000002ff0075a7 */ /* 0x000e640008001107 */
[----:B-1----:R-:W-:Y:S05]  /*30f0*/  @!P0 BRA `(.L_x_56) ;  /* 0x0000006000008947 */ /* 0x002fea0003800000 */
.L_x_55:
[----:B------:R-:W-:Y:S01]  /*3100*/  UISETP.NE.AND UP1, UPT, UR15, 0x1, UPT ;  /* 0x000000010f00788c */ /* 0x000fe2000bf25270 */
[----:B------:R-:W-:Y:S01]  /*3110*/  PLOP3.LUT P2, PT, PT, PT, PT, 0x80, 0x8 ;  /* 0x000000000008781c */ /* 0x000fe20003f4f070 */
[----:B------:R-:W-:Y:S02]  /*3120*/  UIADD3 UR17, UPT, UPT, UR14, 0x1, URZ ;  /* 0x000000010e117890 */ /* 0x000fe4000fffe0ff */
[----:B------:R-:W-:Y:S02]  /*3130*/  ULEA UR24, UR14, UR12, 0xa ;  /* 0x0000000c0e187291 */ /* 0x000fe4000f8e50ff */
[----:B------:R-:W-:Y:S01]  /*3140*/  UISETP.NE.AND UP2, UPT, UR17, 0x3, UPT ;  /* 0x000000031100788c */ /* 0x000fe2000bf45270 */
[----:B------:R-:W-:Y:S01]  /*3150*/  PLOP3.LUT P0, PT, PT, PT, UP1, 0x80, 0x8 ;  /* 0x000000000008781c */ /* 0x000fe20003f0f018 */
[----:B------:R-:W-:Y:S02]  /*3160*/  ULEA UR26, UR14, UR11, 0x8 ;  /* 0x0000000b0e1a7291 */ /* 0x000fe4000f8e40ff */
[----:B------:R-:W-:Y:S02]  /*3170*/  USEL UR13, URZ, 0x1, UP2 ;  /* 0x00000001ff0d7887 */ /* 0x000fe40009000000 */
[----:B------:R-:W-:Y:S02]  /*3180*/  USEL UR17, UR17, URZ, UP2 ;  /* 0x000000ff11117287 */ /* 0x000fe40009000000 */
[----:B------:R-:W-:Y:S02]  /*3190*/  UIADD3 UR30, UPT, UPT, UR24, 0x2, URZ ;  /* 0x00000002181e7890 */ /* 0x000fe4000fffe0ff */
[----:B------:R-:W-:Y:S01]  /*31a0*/  @UP1 ULEA UR4, UR17, UR6, 0x3 ;  /* 0x0000000611041291 */ /* 0x000fe2000f8e18ff */
[----:B------:R-:W-:Y:S01]  /*31b0*/  LOP3.LUT R8, R8, UR13, RZ, 0x3c, !PT ;  /* 0x0000000d08087c12 */ /* 0x000fe2000f8e3cff */
[----:B------:R-:W-:Y:S02]  /*31c0*/  UIADD3 UR28, UPT, UPT, UR26, 0x2, URZ ;  /* 0x000000021a1c7890 */ /* 0x000fe4000fffe0ff */
[----:B------:R-:W-:Y:S01]  /*31d0*/  UIADD3 UR7, UPT, UPT, UR7, 0x18, URZ ;  /* 0x0000001807077890 */ /* 0x000fe2000fffe0ff */
[----:B-1----:R-:W-:Y:S01]  /*31e0*/  @P0 SHF.L.U32 R0, R8, 0x1f, RZ ;  /* 0x0000001f08000819 */ /* 0x002fe200000006ff */
[----:B------:R-:W-:Y:S01]  /*31f0*/  UMOV UR25, 0x80004020 ;  /* 0x8000402000197882 */ /* 0x000fe20000000000 */
[----:B------:R-:W-:Y:S01]  /*3200*/  UMOV UR27, 0x80004020 ;  /* 0x80004020001b7882 */ /* 0x000fe20000000000 */
[----:B------:R-:W-:Y:S01]  /*3210*/  UMOV UR31, 0x80004020 ;  /* 0x80004020001f7882 */ /* 0x000fe20000000000 */
[----:B------:R2:W4:Y:S01]  /*3220*/  @P0 SYNCS.PHASECHK.TRANS64.TRYWAIT P2, [UR4], R0 ;  /* 0x00000000ff0005a7 */ /* 0x0005220008041104 */
[----:B------:R-:W-:Y:S01]  /*3230*/  UIADD3 UR15, UPT, UPT, UR15, -0x1, URZ ;  /* 0xffffffff0f0f7890 */ /* 0x000fe2000fffe0ff */
[----:B------:R2:W-:Y:S01]  /*3240*/  UTCHMMA gdesc[UR26], gdesc[UR24], tmem[UR9], tmem[UR22], idesc[UR23], UP4 ;  /* 0x00ff16181a0075ea */ /* 0x0005e2000a000009 */
[----:B------:R-:W-:Y:S01]  /*3250*/  UPLOP3.LUT UP4, UPT, UPT, UPT, UPT, 0x80, 0x8 ;  /* 0x000000000008789c */ /* 0x000fe20003f8f070 */
[----:B------:R-:W-:Y:S01]  /*3260*/  UMOV UR29, 0x80004020 ;  /* 0x80004020001d7882 */ /* 0x000fe20000000000 */
[----:B------:R-:W-:Y:S01]  /*3270*/  UMOV UR14, UR17 ;  /* 0x00000011000e7c82 */ /* 0x000fe20008000000 */
[----:B------:R2:W-:Y:S01]  /*3280*/  UTCHMMA gdesc[UR28], gdesc[UR30], tmem[UR9], tmem[UR20], idesc[UR21], UPT ;  /* 0x00ff141e1c0075ea */ /* 0x0005e2000b800009 */
[----:B------:R2:W-:Y:S01]  /*3290*/  UTCBAR [UR7], URZ ;  /* 0x000000ff070073e9 */ /* 0x0005e200080000ff */
[----:B------:R-:W-:Y:S06]  /*32a0*/  BRA.U UP0, `(.L_x_57) ;  /* 0xfffffffd00787547 */ /* 0x000fec000b83ffff */
.L_x_54:
[----:B------:R-:W-:Y:S01]  /*32b0*/  UIADD3 UR18, UPT, UPT, UR18, 0x1, URZ ;  /* 0x0000000112127890 */ /* 0x000fe2000fffe0ff */
[C---:B------:R-:W-:Y:S01]  /*32c0*/  ISETP.NE.AND P0, PT, R10.reuse, 0x2, PT ;  /* 0x000000020a00780c */ /* 0x040fe20003f05270 */
[----:B------:R-:W-:Y:S02]  /*32d0*/  UIADD3 UR8, UPT, UPT, UR8, 0xa0, URZ ;  /* 0x000000a008087890 */ /* 0x000fe4000fffe0ff */
[----:B------:R-:W-:Y:S01]  /*32e0*/  UISETP.NE.AND UP0, UPT, UR18, 0x4, UPT ;  /* 0x000000041200788c */ /* 0x000fe2000bf05270 */
[----:B-12---:R-:W-:Y:S02]  /*32f0*/  SEL R0, RZ, 0x1, P0 ;  /* 0x00000001ff007807 */ /* 0x006fe40000000000 */
[----:B------:R-:W-:Y:S01]  /*3300*/  SEL R10, R10, RZ, P0 ;  /* 0x000000ff0a0a7207 */ /* 0x000fe20000000000 */
[----:B------:R-:W-:Y:S01]  /*3310*/  USEL UR4, URZ, 0x1, UP0 ;  /* 0x00000001ff047887 */ /* 0x000fe20008000000 */
[----:B------:R-:W-:Y:S01]  /*3320*/  LOP3.LUT R9, R9, R0, RZ, 0x3c, !PT ;  /* 0x0000000009097212 */ /* 0x000fe200078e3cff */
[----:B------:R-:W-:Y:S01]  /*3330*/  USEL UR18, UR18, URZ, UP0 ;  /* 0x000000ff12127287 */ /* 0x000fe20008000000 */
[----:B------:R1:W-:Y:S03]  /*3340*/  UTCBAR [UR8], URZ ;  /* 0x000000ff080073e9 */ /* 0x0003e600080000ff */
[----:B------:R-:W-:Y:S01]  /*3350*/  LOP3.LUT R11, R11, UR4, RZ, 0x3c, !PT ;  /* 0x000000040b0b7c12 */ /* 0x000fe2000f8e3cff */
[----:B------:R-:W-:Y:S07]  /*3360*/  @P1 BRA `(.L_x_58) ;  /* 0xfffffff800b01947 */ /* 0x000fee000383ffff */
[----:B------:R-:W2:Y:S01]  /*3370*/  S2UR UR4, SR_CgaCtaId ;  /* 0x00000000000479c3 */ /* 0x000ea20000008800 */
[----:B------:R-:W-:Y:S01]  /*3380*/  ELECT P0, URZ, PT ;  /* 0x0000000000ff782f */ /* 0x000fe20003800000 */
[----:B------:R-:W-:Y:S01]  /*3390*/  IMAD.MOV.U32 R0, RZ, RZ, 0x1 ;  /* 0x00000001ff007424 */ /* 0x000fe200078e00ff */
[----:B------:R-:W-:Y:S01]  /*33a0*/  UIADD3 UR6, UPT, UPT, UR6, 0xc0, URZ ;  /* 0x000000c006067890 */ /* 0x000fe2000fffe0ff */
[----:B------:R-:W-:Y:S01]  /*33b0*/  SHF.L.U32 R2, R11, 0x1f, RZ ;  /* 0x0000001f0b027819 */ /* 0x000fe200000006ff */
[----:B------:R-:W-:-:S03]  /*33c0*/  UMOV UR5, 0x40 ;  /* 0x0000004000057882 */ /* 0x000fc60000000000 */
[----:B------:R-:W-:Y:S01]  /*33d0*/  UVIRTCOUNT.DEALLOC.SMPOOL 0x80 ;  /* 0x000000800000784c */ /* 0x000fe20000000000 */
[----:B--2---:R-:W-:Y:S02]  /*33e0*/  ULEA UR4, UR4, UR5, 0x18 ;  /* 0x0000000504047291 */ /* 0x004fe4000f8ec0ff */
[----:B------:R-:W-:-:S07]  /*33f0*/  ULEA UR5, UR18, UR6, 0x3 ;  /* 0x0000000612057291 */ /* 0x000fce000f8e18ff */
[----:B------:R2:W-:Y:S02]  /*3400*/  @P0 STS.U8 [UR4+0x1c], R0 ;  /* 0x00001c00ff000988 */ /* 0x0005e40008000004 */
[----:B------:R-:W3:Y:S02]  /*3410*/  SYNCS.PHASECHK.TRANS64.TRYWAIT P0, [UR5], R2 ;  /* 0x00000002ff0075a7 */ /* 0x000ee40008001105 */
[----:B--23--:R-:W-:Y:S05]  /*3420*/  @!P0 BRA `(.L_x_59) ;  /* 0x0000005c004c8947 */ /* 0x00cfea0003800000 */
.L_x_148:
[----:B------:R-:W-:-:S04]  /*3430*/  UIADD3 UR7, UPT, UPT, UR18, 0x1, URZ ;  /* 0x0000000112077890 */ /* 0x000fc8000fffe0ff */
[----:B------:R-:W-:-:S04]  /*3440*/  UISETP.NE.AND UP0, UPT, UR7, 0x4, UPT ;  /* 0x000000040700788c */ /* 0x000fc8000bf05270 */
[----:B-1----:R-:W-:Y:S02]  /*3450*/  USEL UR8, URZ, 0x1, UP0 ;  /* 0x00000001ff087887 */ /* 0x002fe40008000000 */
[----:B------:R-:W-:-:S04]  /*3460*/  USEL UR7, UR7, URZ, UP0 ;  /* 0x000000ff07077287 */ /* 0x000fc80008000000 */
[----:B------:R-:W-:Y:S01]  /*3470*/  ULEA UR5, UR7, UR6, 0x3 ;  /* 0x0000000607057291 */ /* 0x000fe2000f8e18ff */
[----:B--2---:R-:W-:-:S04]  /*3480*/  LOP3.LUT R2, R11, UR8, RZ, 0x3c, !PT ;  /* 0x000000080b027c12 */ /* 0x004fc8000f8e3cff */
[----:B------:R-:W-:-:S04]  /*3490*/  SHF.L.U32 R3, R2, 0x1f, RZ ;  /* 0x0000001f02037819 */ /* 0x000fc800000006ff */
[----:B------:R-:W1:Y:S02]  /*34a0*/  SYNCS.PHASECHK.TRANS64.TRYWAIT P0, [UR5], R3 ;  /* 0x00000003ff0075a7 */ /* 0x000e640008001105 */
[----:B-1----:R-:W-:Y:S05]  /*34b0*/  @!P0 BRA `(.L_x_60) ;  /* 0x0000005c00408947 */ /* 0x002fea0003800000 */
.L_x_150:
        /* <DEDUP_REMOVED lines=9> */
.L_x_152:
[----:B------:R-:W-:-:S04]  /*3550*/  UIADD3 UR7, UPT, UPT, UR7, 0x1, URZ ;  /* 0x0000000107077890 */ /* 0x000fc8000fffe0ff */
[----:B------:R-:W-:-:S04]  /*3560*/  UISETP.NE.AND UP0, UPT, UR7, 0x4, UPT ;  /* 0x000000040700788c */ /* 0x000fc8000bf05270 */
[----:B------:R-:W-:Y:S02]  /*3570*/  USEL UR5, URZ, 0x1, UP0 ;  /* 0x00000001ff057887 */ /* 0x000fe40008000000 */
[----:B------:R-:W-:-:S04]  /*3580*/  USEL UR7, UR7, URZ, UP0 ;  /* 0x000000ff07077287 */ /* 0x000fc80008000000 */
[----:B------:R-:W-:Y:S01]  /*3590*/  ULEA UR7, UR7, UR6, 0x3 ;  /* 0x0000000607077291 */ /* 0x000fe2000f8e18ff */
[----:B------:R-:W-:-:S04]  /*35a0*/  LOP3.LUT R2, R2, UR5, RZ, 0x3c, !PT ;  /* 0x0000000502027c12 */ /* 0x000fc8000f8e3cff */
[----:B------:R-:W-:-:S04]  /*35b0*/  SHF.L.U32 R2, R2, 0x1f, RZ ;  /* 0x0000001f02027819 */ /* 0x000fc800000006ff */
[----:B------:R-:W2:Y:S02]  /*35c0*/  SYNCS.PHASECHK.TRANS64.TRYWAIT P0, [UR7], R2 ;  /* 0x00000002ff0075a7 */ /* 0x000ea40008001107 */
[----:B--2---:R-:W-:Y:S05]  /*35d0*/  @!P0 BRA `(.L_x_62) ;  /* 0x0000005c00288947 */ /* 0x004fea0003800000 */
.L_x_154:
[----:B------:R-:W-:Y:S01]  /*35e0*/  NOP ;  /* 0x0000000000007918 */ /* 0x000fe20000000000 */
[----:B-1----:R-:W1:Y:S01]  /*35f0*/  LDS R0, [UR4+0x14] ;  /* 0x00001404ff007984 */ /* 0x002e620008000800 */
[----:B------:R-:W-:Y:S01]  /*3600*/  ULOP3.LUT UR6, UR19, 0xffff, URZ, 0xc0, !UPT ;  /* 0x0000ffff13067892 */ /* 0x000fe2000f8ec0ff */
[----:B------:R-:W-:Y:S01]  /*3610*/  UMOV UR8, 0xffff ;  /* 0x0000ffff00087882 */ /* 0x000fe20000000000 */
[----:B------:R-:W-:Y:S02]  /*3620*/  UMOV UR5, 0x1 ;  /* 0x0000000100057882 */ /* 0x000fe40000000000 */
[----:B------:R-:W-:-:S04]  /*3630*/  USHF.R.U32.HI UR6, URZ, 0x5, UR6 ;  /* 0x00000005ff067899 */ /* 0x000fc80008011606 */
[----:B------:R-:W-:Y:S02]  /*3640*/  USHF.L.U32 UR8, UR8, UR6, URZ ;  /* 0x0000000608087299 */ /* 0x000fe400080006ff */
[----:B------:R-:W-:-:S04]  /*3650*/  USHF.L.U32 UR5, UR5, UR6, URZ ;  /* 0x0000000605057299 */ /* 0x000fc800080006ff */
[----:B-1----:R-:W-:-:S04]  /*3660*/  LOP3.LUT R0, R0, UR8, RZ, 0xc0, !PT ;  /* 0x0000000800007c12 */ /* 0x002fc8000f8ec0ff */
[----:B------:R-:W-:-:S13]  /*3670*/  ISETP.NE.AND P0, PT, R0, UR8, PT ;  /* 0x0000000800007c0c */ /* 0x000fda000bf05270 */
[----:B------:R-:W-:Y:S05]  /*3680*/  @P0 BRA `(.L_x_63) ;  /* 0x0000000000580947 */ /* 0x000fea0003800000 */
[----:B------:R-:W1:Y:S02]  /*3690*/  LDS R0, [UR4+0x18] ;  /* 0x00001804ff007984 */ /* 0x000e640008000800 */
[----:B-1----:R-:W-:-:S04]  /*36a0*/  LOP3.LUT R0, R0, UR5, RZ, 0xc0, !PT ;  /* 0x0000000500007c12 */ /* 0x002fc8000f8ec0ff */
[----:B------:R-:W-:-:S13]  /*36b0*/  ISETP.NE.AND P0, PT, R0, UR5, PT ;  /* 0x0000000500007c0c */ /* 0x000fda000bf05270 */
[----:B------:R-:W-:Y:S05]  /*36c0*/  @P0 BRA `(.L_x_64) ;  /* 0x00000000003c0947 */ /* 0x000fea0003800000 */
[----:B------:R-:W1:Y:S01]  /*36d0*/  S2R R2, SR_LANEID ;  /* 0x0000000000027919 */ /* 0x000e620000000000 */
[----:B------:R-:W-:Y:S01]  /*36e0*/  ULOP3.LUT UR8, URZ, UR8, URZ, 0x33, !UPT ;  /* 0x00000008ff087292 */ /* 0x000fe2000f8e33ff */
[----:B------:R-:W-:Y:S02]  /*36f0*/  VOTEU.ANY UR7, UPT, PT ;  /* 0x0000000000077886 */ /* 0x000fe400038e0100 */
[----:B------:R-:W-:-:S03]  /*3700*/  UFLO.U32 UR7, UR7 ;  /* 0x00000007000772bd */ /* 0x000fc600080e0000 */
[----:B------:R-:W-:-:S04]  /*3710*/  IMAD.U32 R0, RZ, RZ, UR8 ;  /* 0x00000008ff007e24 */ /* 0x000fc8000f8e00ff */
[----:B------:R2:W3:Y:S02]  /*3720*/  REDUX UR6, R0 ;  /* 0x00000000000673c4 */ /* 0x0004e40000000000 */
[----:B------:R1:W-:Y:S02]  /*3730*/  UTCATOMSWS.AND URZ, UR8 ;  /* 0x0000000800ff79e3 */ /* 0x0003e40008000000 */
[----:B-1----:R-:W-:Y:S02]  /*3740*/  ISETP.EQ.U32.AND P0, PT, R2, UR7, PT ;  /* 0x0000000702007c0c */ /* 0x002fe4000bf02070 */
[----:B--2---:R-:W-:Y:S02]  /*3750*/  LOP3.LUT R0, RZ, UR5, RZ, 0x33, !PT ;  /* 0x00000005ff007c12 */ /* 0x004fe4000f8e33ff */
[----:B---3--:R-:W-:Y:S02]  /*3760*/  MOV R2, UR6 ;  /* 0x0000000600027c02 */ /* 0x008fe40008000f00 */
[----:B------:R-:W1:Y:S07]  /*3770*/  REDUX UR5, R0 ;  /* 0x00000000000573c4 */ /* 0x000e6e0000000000 */
[----:B------:R2:W-:Y:S01]  /*3780*/  @P0 ATOMS.AND RZ, [UR4+0x14], R2 ;  /* 0x00001402ffff098c */ /* 0x0005e2000a800004 */
[----:B-1----:R-:W-:-:S05]  /*3790*/  IMAD.U32 R0, RZ, RZ, UR5 ;  /* 0x00000005ff007e24 */ /* 0x002fca000f8e00ff */
[----:B------:R2:W-:Y:S01]  /*37a0*/  @P0 ATOMS.AND RZ, [UR4+0x18], R0 ;  /* 0x00001800ffff098c */ /* 0x0005e2000a800004 */
[----:B------:R-:W-:Y:S05]  /*37b0*/  BRA `(.L_x_65) ;  /* 0x0000000000147947 */ /* 0x000fea0003800000 */
.L_x_64:
[----:B------:R-:W-:Y:S02]  /*37c0*/  MOV R2, 0x37e0 ;  /* 0x000037e000027802 */ /* 0x000fe40000000f00 */
[----:B----45:R-:W-:Y:S05]  /*37d0*/  CALL.REL.NOINC `($__internal_0_$__cuda_sm10x_tcgen05_guardrail_trap_col_being_dealloced_not_returned_by_alloc) ;  /* 0x0000006000107944 */ /* 0x030fea0003c00000 */
[----:B------:R-:W-:Y:S05]  /*37e0*/  BRA `(.L_x_65) ;  /* 0x0000000000087947 */ /* 0x000fea0003800000 */
.L_x_63:
[----:B------:R-:W-:Y:S02]  /*37f0*/  MOV R2, 0x3810 ;  /* 0x0000381000027802 */ /* 0x000fe40000000f00 */
[----:B----45:R-:W-:Y:S05]  /*3800*/  CALL.REL.NOINC `($__internal_2_$__cuda_sm10x_tcgen05_guardrail_trap_unallocated_columns_being_dealloced) ;  /* 0x00000060001c7944 */ /* 0x030fea0003c00000 */
.L_x_65:
[----:B------:R-:W-:Y:S01]  /*3810*/  NOP ;  /* 0x0000000000007918 */ /* 0x000fe20000000000 */
[----:B------:R-:W-:Y:S05]  /*3820*/  EXIT ;  /* 0x000000000000794d */ /* 0x000fea0003800000 */
.L_x_47:
[----:B------:R-:W-:-:S09]  /*3830*/  UISETP.NE.OR UP2, UPT, UR8, 0x3, !UP2 ;  /* 0x000000030800788c */ /* 0x000fd2000d745670 */
[----:B------:R-:W-:Y:S05]  /*3840*/  BRA.U UP2, `(.L_x_66) ;  /* 0x0000001102087547 */ /* 0x000fea000b800000 */
[----:B------:R-:W1:Y:S01]  /*3850*/  LDC R0, c[0x0][0xb30] ;  /* 0x0002cc00ff007b82 */ /* 0x000e620000000800 */
[----:B------:R-:W2:Y:S01]  /*3860*/  LDCU.64 UR8, c[0x0][0x888] ;  /* 0x00011100ff0877ac */ /* 0x000ea20008000a00 */
[----:B------:R-:W-:Y:S02]  /*3870*/  HFMA2 R27, -RZ, RZ, 0, 0 ;  /* 0x00000000ff1b7431 */ /* 0x000fe400000001ff */
[----:B------:R-:W-:Y:S01]  /*3880*/  IMAD.MOV.U32 R29, RZ, RZ, 0x1 ;  /* 0x00000001ff1d7424 */ /* 0x000fe200078e00ff */
[----:B------:R-:W-:Y:S01]  /*3890*/  MOV R25, 0x2000 ;  /* 0x0000200000197802 */ /* 0x000fe20000000f00 */
[----:B------:R-:W4:Y:S01]  /*38a0*/  LDCU.64 UR4, c[0x0][0x890] ;  /* 0x00011200ff0477ac */ /* 0x000f220008000a00 */
[----:B------:R-:W-:Y:S01]  /*38b0*/  IMAD.MOV.U32 R28, RZ, RZ, RZ ;  /* 0x000000ffff1c7224 */ /* 0x000fe200078e00ff */
[----:B------:R-:W3:Y:S01]  /*38c0*/  LDC R24, c[0x0][0x370] ;  /* 0x0000dc00ff187b82 */ /* 0x000ee20000000800 */
[----:B------:R-:W-:Y:S01]  /*38d0*/  UMOV UR7, 0x400 ;  /* 0x0000040000077882 */ /* 0x000fe20000000000 */
[----:B------:R-:W-:-:S02]  /*38e0*/  UPLOP3.LUT UP1, UPT, UPT, UPT, UPT, 0x40, 0x4 ;  /* 0x000000000004789c */ /* 0x000fc40003f2e870 */
[----:B------:R-:W-:-:S04]  /*38f0*/  ULEA UR7, UR37, UR7, 0x18 ;  /* 0x0000000725077291 */ /* 0x000fc8000f8ec0ff */
[----:B------:R-:W3:Y:S01]  /*3900*/  LDC R3, c[0x0][0xb0c] ;  /* 0x0002c300ff037b82 */ /* 0x000ee20000000800 */
[----:B------:R-:W-:Y:S02]  /*3910*/  UIADD3 UR13, UPT, UPT, UR7, 0x48, URZ ;  /* 0x00000048070d7890 */ /* 0x000fe4000fffe0ff */
[----:B--2---:R-:W-:Y:S02]  /*3920*/  UISETP.NE.U32.AND UP2, UPT, UR8, URZ, UPT ;  /* 0x000000ff0800728c */ /* 0x004fe4000bf45070 */
[----:B------:R-:W-:Y:S02]  /*3930*/  UIADD3 UR33, UPT, UPT, UR7, 0x30, URZ ;  /* 0x0000003007217890 */ /* 0x000fe4000fffe0ff */
[----:B----4-:R-:W-:Y:S01]  /*3940*/  UISETP.NE.U32.AND UP3, UPT, UR4, URZ, UPT ;  /* 0x000000ff0400728c */ /* 0x010fe2000bf65070 */
[----:B------:R-:W2:Y:S01]  /*3950*/  LDC R18, c[0x0][0xb20] ;  /* 0x0002c800ff127b82 */ /* 0x000ea20000000800 */
[----:B-1----:R-:W-:Y:S01]  /*3960*/  ISETP.NE.AND P1, PT, R0, 0x1, PT ;  /* 0x000000010000780c */ /* 0x002fe20003f25270 */
[----:B------:R-:W-:-:S02]  /*3970*/  UISETP.NE.AND.EX UP2, UPT, UR9, URZ, UPT, UP2 ;  /* 0x000000ff0900728c */ /* 0x000fc4000bf45320 */
[----:B------:R-:W-:Y:S02]  /*3980*/  UIADD3 UR25, UPT, UPT, UR7, 0x38, URZ ;  /* 0x0000003807197890 */ /* 0x000fe4000fffe0ff */
[----:B------:R-:W-:Y:S02]  /*3990*/  UIADD3 UR17, UPT, UPT, UR7, 0x40, URZ ;  /* 0x0000004007117890 */ /* 0x000fe4000fffe0ff */
[----:B------:R-:W1:Y:S01]  /*39a0*/  LDC.64 R30, c[0x0][0x348] ;  /* 0x0000d200ff1e7b82 */ /* 0x000e620000000a00 */
[----:B------:R-:W-:Y:S02]  /*39b0*/  UPRMT UR13, UR37, 0x654, UR13 ;  /* 0x00000654250d7896 */ /* 0x000fe4000800000d */
[----:B------:R-:W-:-:S05]  /*39c0*/  UISETP.NE.AND.EX UP3, UPT, UR5, URZ, UPT, UP3 ;  /* 0x000000ff0500728c */ /* 0x000fca000bf65330 */
[----:B------:R-:W4:Y:S08]  /*39d0*/  LDC.64 R16, c[0x0][0xb10] ;  /* 0x0002c400ff107b82 */ /* 0x000f300000000a00 */
[----:B------:R-:W1:Y:S08]  /*39e0*/  LDC.64 R6, c[0x0][0xb18] ;  /* 0x0002c600ff067b82 */ /* 0x000e700000000a00 */
[----:B------:R-:W1:Y:S08]  /*39f0*/  LDC.64 R4, c[0x0][0xb28] ;  /* 0x0002ca00ff047b82 */ /* 0x000e700000000a00 */
[----:B--23--:R-:W1:Y:S02]  /*3a00*/  LDC R19, c[0x0][0x374] ;  /* 0x0000dd00ff137b82 */ /* 0x00ce640000000800 */
.L_x_77:
[C---:B------:R-:W-:Y:S02]  /*3a10*/  LEA R0, R28.reuse, UR7, 0x3 ;  /* 0x000000071c007c11 */ /* 0x040fe4000f8e18ff */
[----:B------:R-:W-:Y:S02]  /*3a20*/  SHF.L.U32 R2, R27, 0x1f, RZ ;  /* 0x0000001f1b027819 */ /* 0x000fe400000006ff */
[----:B------:R-:W-:Y:S02]  /*3a30*/  LEA R20, R28, UR7, 0x4 ;  /* 0x000000071c147c11 */ /* 0x000fe4000f8e20ff */
[----:B--2---:R-:W2:Y:S02]  /*3a40*/  SYNCS.PHASECHK.TRANS64.TRYWAIT P0, [R0+URZ+0x80], R2 ;  /* 0x00008002000075a7 */ /* 0x004ea400080011ff */
[----:B--2---:R-:W-:Y:S05]  /*3a50*/  @!P0 BRA `(.L_x_67) ;  /* 0x0000005800208947 */ /* 0x004fea0003800000 */
.L_x_155:
[----:B------:R-:W-:Y:S01]  /*3a60*/  ISETP.GE.AND P0, PT, R40, 0x1, PT ;  /* 0x000000012800780c */ /* 0x000fe20003f06270 */
[----:B------:R-:W3:Y:S01]  /*3a70*/  LDS.128 R20, [R20+0x110] ;  /* 0x0001100014147984 */ /* 0x000ee20000000c00 */
[----:B--2---:R-:W-:Y:S01]  /*3a80*/  VIADD R0, R0, 0x90 ;  /* 0x0000009000007836 */ /* 0x004fe20000000000 */
[----:B------:R-:W-:Y:S01]  /*3a90*/  @!PT LDS RZ, [RZ] ;  /* 0x00000000fffff984 */ /* 0x000fe20000000800 */
[----:B------:R-:W-:Y:S01]  /*3aa0*/  @!PT LDS RZ, [RZ] ;  /* 0x00000000fffff984 */ /* 0x000fe20000000800 */
[----:B------:R-:W-:Y:S01]  /*3ab0*/  @!PT LDS RZ, [RZ] ;  /* 0x00000000fffff984 */ /* 0x000fe20000000800 */
[----:B------:R-:W-:Y:S01]  /*3ac0*/  @!PT LDS RZ, [RZ] ;  /* 0x00000000fffff984 */ /* 0x000fe20000000800 */
[----:B------:R2:W-:Y:S06]  /*3ad0*/  MEMBAR.ALL.CTA ;  /* 0x0000000000007992 */ /* 0x0005ec0000008000 */
[----:B--2---:R-:W2:Y:S01]  /*3ae0*/  FENCE.VIEW.ASYNC.S ;  /* 0x00000000000073c6 */ /* 0x004ea20000000000 */
[----:B------:R-:W-:Y:S04]  /*3af0*/  PRMT R0, RZ, 0x654, R0 ;  /* 0x00000654ff007816 */ /* 0x000fe80000000000 */
[----:B--2---:R2:W-:Y:S01]  /*3b00*/  SYNCS.ARRIVE.TRANS64.RED.A1T0 RZ, [R0+URZ], RZ ;  /* 0x000000ff00ff79a7 */ /* 0x0045e200081004ff */
[----:B---3--:R-:W-:Y:S11]  /*3b10*/  LOP3.LUT P3, RZ, R22, 0x1, RZ, 0xc0, !PT ;  /* 0x0000000116ff7812 */ /* 0x008ff6000786c0ff */
[----:B------:R-:W-:Y:S02]  /*3b20*/  @!UPT UIADD3 URZ, UPT, UPT, URZ, URZ, URZ ;  /* 0x000000fffffff290 */ /* 0x000fe4000fffe0ff */
[----:B------:R-:W-:Y:S02]  /*3b30*/  @P3 MOV R11, R20 ;  /* 0x00000014000b3202 */ /* 0x000fe40000000f00 */
[----:B------:R-:W-:Y:S01]  /*3b40*/  @P3 LOP3.LUT R10, R21, 0xffff, RZ, 0xc0, !PT ;  /* 0x0000ffff150a3812 */ /* 0x000fe200078ec0ff */
[----:B--2---:R-:W-:Y:S06]  /*3b50*/  @!P0 BRA `(.L_x_68) ;  /* 0x0000000000a48947 */ /* 0x004fec0003800000 */
[-C--:B-1----:R-:W-:Y:S01]  /*3b60*/  IMAD.HI.U32 R0, R19, R7.reuse, RZ ;  /* 0x0000000713007227 */ /* 0x082fe200078e00ff */
[----:B------:R-:W-:Y:S02]  /*3b70*/  ISETP.NE.AND P0, PT, R6, 0x1, PT ;  /* 0x000000010600780c */ /* 0x000fe40003f05270 */
[----:B------:R-:W-:Y:S01]  /*3b80*/  ISETP.NE.AND P2, PT, R40, 0x1, PT ;  /* 0x000000012800780c */ /* 0x000fe20003f45270 */
[----:B----4-:R-:W-:Y:S01]  /*3b90*/  IMAD.HI.U32 R9, R24, R16, RZ ;  /* 0x0000001018097227 */ /* 0x010fe200078e00ff */
[----:B------:R-:W-:Y:S02]  /*3ba0*/  SHF.R.U32.HI R0, RZ, R18, R0 ;  /* 0x00000012ff007219 */ /* 0x000fe40000011600 */
[----:B------:R-:W-:Y:S01]  /*3bb0*/  ISETP.NE.AND P4, PT, R3, 0x1, PT ;  /* 0x000000010300780c */ /* 0x000fe20003f85270 */
[----:B------:R-:W-:Y:S01]  /*3bc0*/  IMAD.HI.U32 R13, R10, R7, RZ ;  /* 0x000000070a0d7227 */ /* 0x000fe200078e00ff */
[----:B------:R-:W-:Y:S02]  /*3bd0*/  SHF.R.U32.HI R9, RZ, R17, R9 ;  /* 0x00000011ff097219 */ /* 0x000fe40000011609 */
[----:B------:R-:W-:Y:S01]  /*3be0*/  SEL R0, R19, R0, !P0 ;  /* 0x0000000013007207 */ /* 0x000fe20004000000 */
[----:B------:R-:W-:Y:S01]  /*3bf0*/  IMAD.HI.U32 R12, R11, R16, RZ ;  /* 0x000000100b0c7227 */ /* 0x000fe200078e00ff */
[----:B------:R-:W-:Y:S03]  /*3c00*/  SEL R9, R24, R9, !P4 ;  /* 0x0000000918097207 */ /* 0x000fe60006000000 */
[-C--:B------:R-:W-:Y:S01]  /*3c10*/  IMAD.HI.U32 R8, R0, R4.reuse, RZ ;  /* 0x0000000400087227 */ /* 0x080fe200078e00ff */
[----:B------:R-:W-:Y:S03]  /*3c20*/  SHF.R.U32.HI R12, RZ, R17, R12 ;  /* 0x00000011ff0c7219 */ /* 0x000fe6000001160c */
[----:B------:R-:W-:Y:S01]  /*3c30*/  IMAD.HI.U32 R2, R9, R4, RZ ;  /* 0x0000000409027227 */ /* 0x000fe200078e00ff */
[-C--:B------:R-:W-:Y:S02]  /*3c40*/  @P2 SHF.R.U32.HI R0, RZ, R5.reuse, R8 ;  /* 0x00000005ff002219 */ /* 0x080fe40000011608 */
[----:B------:R-:W-:Y:S02]  /*3c50*/  SHF.R.U32.HI R8, RZ, R18, R13 ;  /* 0x00000012ff087219 */ /* 0x000fe4000001160d */
[----:B------:R-:W-:Y:S01]  /*3c60*/  @P2 SHF.R.U32.HI R9, RZ, R5, R2 ;  /* 0x00000005ff092219 */ /* 0x000fe20000011602 */
[----:B------:R-:W-:Y:S01]  /*3c70*/  IMAD R0, R40, R0, RZ ;  /* 0x0000000028007224 */ /* 0x000fe200078e02ff */
[----:B------:R-:W-:Y:S02]  /*3c80*/  SEL R8, R10, R8, !P0 ;  /* 0x000000080a087207 */ /* 0x000fe40004000000 */
[----:B------:R-:W-:Y:S01]  /*3c90*/  SEL R2, R11, R12, !P4 ;  /* 0x0000000c0b027207 */ /* 0x000fe20006000000 */
[----:B------:R-:W-:Y:S01]  /*3ca0*/  IMAD R12, R40, R9, RZ ;  /* 0x00000009280c7224 */ /* 0x000fe200078e02ff */
[C---:B------:R-:W-:Y:S01]  /*3cb0*/  ISETP.GE.AND P0, PT, R8.reuse, R0, PT ;  /* 0x000000000800720c */ /* 0x040fe20003f06270 */
[----:B------:R-:W-:Y:S03]  /*3cc0*/  IMAD.HI.U32 R0, R8, R4, RZ ;  /* 0x0000000408007227 */ /* 0x000fe600078e00ff */
[----:B------:R-:W-:Y:S02]  /*3cd0*/  ISETP.GE.OR P0, PT, R2, R12, P0 ;  /* 0x0000000c0200720c */ /* 0x000fe40000706670 */
[-C--:B------:R-:W-:Y:S04]  /*3ce0*/  SHF.R.U32.HI R0, RZ, R5.reuse, R0 ;  /* 0x00000005ff007219 */ /* 0x080fe80000011600 */
[----:B------:R-:W-:Y:S05]  /*3cf0*/  SEL R13, R8, R0, !P2 ;  /* 0x00000000080d7207 */ /* 0x000fea0005000000 */
[----:B------:R-:W-:Y:S02]  /*3d00*/  IMAD.MOV R12, RZ, RZ, -R13 ;  /* 0x000000ffff0c7224 */ /* 0x000fe400078e0a0d */
[----:B------:R-:W-:Y:S04]  /*3d10*/  @!P0 IMAD.HI.U32 R0, R2, R4, RZ ;  /* 0x0000000402008227 */ /* 0x000fe800078e00ff */
[----:B------:R-:W-:Y:S01]  /*3d20*/  IMAD R12, R40, R12, R8 ;  /* 0x0000000c280c7224 */ /* 0x000fe200078e0208 */
[----:B------:R-:W-:Y:S04]  /*3d30*/  @!P0 SHF.R.U32.HI R0, RZ, R5, R0 ;  /* 0x00000005ff008219 */ /* 0x000fe80000011600 */
[----:B------:R-:W-:Y:S04]  /*3d40*/  @!P0 SEL R0, R2, R0, !P2 ;  /* 0x0000000002008207 */ /* 0x000fe80005000000 */
[----:B------:R-:W-:Y:S01]  /*3d50*/  @!P0 IADD3 R13, PT, PT, R13, -R0, RZ ;  /* 0x800000000d0d8210 */ /* 0x000fe20007ffe0ff */
[----:B------:R-:W-:Y:S01]  /*3d60*/  @!P0 IMAD R0, R9, R12, R0 ;  /* 0x0000000c09008224 */ /* 0x000fe200078e0200 */
[----:B------:R-:W-:Y:S01]  /*3d70*/  IADD3 R9, PT, PT, -R8, RZ, RZ ;  /* 0x000000ff08097210 */ /* 0x000fe20007ffe1ff */
[--C-:B------:R-:W-:Y:S02]  /*3d80*/  IMAD.MOV R12, RZ, RZ, -R2.reuse ;  /* 0x000000ffff0c7224 */ /* 0x100fe400078e0a02 */
[----:B------:R-:W-:Y:S02]  /*3d90*/  @!P0 IMAD R8, R13, R40, R2 ;  /* 0x000000280d088224 */ /* 0x000fe400078e0202 */
[----:B------:R-:W-:Y:S02]  /*3da0*/  @!P0 IMAD.MOV.U32 R2, RZ, RZ, R0 ;  /* 0x000000ffff028224 */ /* 0x000fe400078e0000 */
[----:B------:R-:W-:Y:S02]  /*3db0*/  IMAD R11, R3, R12, R11 ;  /* 0x0000000c030b7224 */ /* 0x000fe400078e020b */
[----:B------:R-:W-:Y:S02]  /*3dc0*/  IMAD R10, R6, R9, R10 ;  /* 0x00000009060a7224 */ /* 0x000fe400078e020a */
[----:B------:R-:W-:Y:S02]  /*3dd0*/  IMAD R11, R2, R3, R11 ;  /* 0x00000003020b7224 */ /* 0x000fe400078e020b */
[----:B------:R-:W-:Y:S02]  /*3de0*/  IMAD R10, R8, R6, R10 ;  /* 0x00000006080a7224 */ /* 0x000fe400078e020a */
.L_x_68:
[----:B------:R-:W-:Y:S05]  /*3df0*/  BRA.U UP1, `(.L_x_69) ;  /* 0x0000000101107547 */ /* 0x000fea000b800000 */
[----:B------:R-:W-:Y:S04]  /*3e00*/  MOV R2, UR6 ;  /* 0x0000000600027c02 */ /* 0x000fe80008000f00 */
[----:B------:R-:W-:Y:S04]  /*3e10*/  SHF.L.U32 R2, R2, 0x1f, RZ ;  /* 0x0000001f02027819 */ /* 0x000fe800000006ff */
[----:B------:R-:W2:Y:S02]  /*3e20*/  SYNCS.PHASECHK.TRANS64.TRYWAIT P0, [UR7+0x78], R2 ;  /* 0x00007802ff0075a7 */ /* 0x000ea40008001107 */
[----:B--2---:R-:W-:Y:S05]  /*3e30*/  @!P0 BRA `(.L_x_70) ;  /* 0x00000054003c8947 */ /* 0x004fea0003800000 */
.L_x_69:
[----:B------:R-:W-:Y:S02]  /*3e40*/  R2UR UR35, R15 ;  /* 0x000000000f2372ca */ /* 0x000fe400000e0000 */
[----:B------:R-:W-:Y:S02]  /*3e50*/  R2UR UR34, R14 ;  /* 0x000000000e2272ca */ /* 0x000fe400000e0000 */
[----:B------:R-:W-:Y:S02]  /*3e60*/  ISETP.NE.U32.AND P2, PT, RZ, UR4, PT ;  /* 0x00000004ff007c0c */ /* 0x000fe4000bf45070 */
[----:B------:R-:W-:Y:S02]  /*3e70*/  SHF.L.U32 R14, R29, 0x1f, RZ ;  /* 0x0000001f1d0e7819 */ /* 0x000fe400000006ff */
[----:B------:R-:W-:Y:S05]  /*3e80*/  ISETP.NE.AND.EX P2, PT, RZ, UR5, PT, P2 ;  /* 0x00000005ff007c0c */ /* 0x000fea000bf45320 */
[----:B------:R-:W-:Y:S02]  /*3e90*/  USHF.L.U32 UR35, UR35, 0x6, URZ ;  /* 0x0000000623237899 */ /* 0x000fe400080006ff */
[----:B------:R-:W-:Y:S01]  /*3ea0*/  USHF.L.U32 UR34, UR34, 0x8, URZ ;  /* 0x0000000822227899 */ /* 0x000fe200080006ff */
[----:B------:R-:W-:Y:S11]  /*3eb0*/  BRA.U !UP3, `(.L_x_71) ;  /* 0x000000010b347547 */ /* 0x000ff6000b800000 */
[----:B------:R-:W-:Y:S01]  /*3ec0*/  UPLOP3.LUT UP0, UPT, UPT, UPT, UP2, 0x80, 0x8 ;  /* 0x000000000008789c */ /* 0x000fe20003f0f020 */
[----:B--2---:R-:W-:Y:S02]  /*3ed0*/  HFMA2 R0, -RZ, RZ, 0, 5.9604644775390625e-08 ;  /* 0x00000001ff007431 */ /* 0x004fe400000001ff */
[----:B------:R-:W-:Y:S03]  /*3ee0*/  IMAD.MOV.U32 R88, RZ, RZ, 0x1 ;  /* 0x00000001ff587424 */ /* 0x000fe600078e00ff */
[----:B------:R-:W-:Y:S05]  /*3ef0*/  PLOP3.LUT P0, PT, PT, PT, UP0, 0x80, 0x8 ;  /* 0x000000000008781c */ /* 0x000fea0003f0f008 */
[----:B------:R-:W2:Y:S01]  /*3f00*/  @UP0 LDCU.64 UR10, c[0x0][0x888] ;  /* 0x00011100ff0a07ac */ /* 0x000ea20008000a00 */
[----:B------:R-:W-:Y:S07]  /*3f10*/  @UP0 UIMAD UR8, UR36, UR4, URZ ;  /* 0x00000004240802a4 */ /* 0x000fee000f8e02ff */
[----:B------:R-:W-:Y:S01]  /*3f20*/  @!P0 PRMT R88, R0, 0x7610, R88 ;  /* 0x0000761000588816 */ /* 0x000fe20000000058 */
[----:B--2---:R-:W-:Y:S03]  /*3f30*/  @UP0 UIMAD.WIDE UR10, UR8, 0x4, UR10 ;  /* 0x00000004080a08a5 */ /* 0x004fe6000f8e020a */
[----:B------:R-:W2:Y:S03]  /*3f40*/  @!UP0 LDCU UR8, c[0x0][0x880] ;  /* 0x00011000ff0887ac */ /* 0x000ea60008000800 */
[----:B------:R-:W-:Y:S01]  /*3f50*/  IMAD.U32 R8, RZ, RZ, UR10 ;  /* 0x0000000aff087e24 */ /* 0x000fe2000f8e00ff */
[----:B------:R-:W-:Y:S05]  /*3f60*/  MOV R9, UR11 ;  /* 0x0000000b00097c02 */ /* 0x000fea0008000f00 */
[----:B-----5:R3:W5:Y:S02]  /*3f70*/  @P0 LDG.E R49, desc[UR46][R8.64] ;  /* 0x0000002e08310981 */ /* 0x020764000c1e1900 */
[----:B--23--:R-:W-:Y:S07]  /*3f80*/  @!P0 IMAD.U32 R49, RZ, RZ, UR8 ;  /* 0x00000008ff318e24 */ /* 0x00cfee000f8e00ff */
.L_x_71:
[----:B-----5:R-:W-:Y:S01]  /*3f90*/  @!P2 FSETP.EQ.AND P0, PT, R49, RZ, PT ;  /* 0x000000ff3100a20b */ /* 0x020fe20003f02000 */
[----:B------:R-:W-:Y:S01]  /*3fa0*/  @!UPT UIADD3 URZ, UPT, UPT, URZ, URZ, URZ ;  /* 0x000000fffffff290 */ /* 0x000fe2000fffe0ff */
[----:B------:R-:W-:Y:S11]  /*3fb0*/  @!P2 BRA `(.L_x_72) ;  /* 0x000000000014a947 */ /* 0x000ff60003800000 */
[----:B------:R-:W-:Y:S02]  /*3fc0*/  LOP3.LUT P2, RZ, R88, 0xff, RZ, 0xc0, !PT ;  /* 0x000000ff58ff7812 */ /* 0x000fe4000784c0ff */
[----:B------:R-:W-:Y:S04]  /*3fd0*/  PLOP3.LUT P0, PT, PT, PT, UP0, 0x80, 0x8 ;  /* 0x000000000008781c */ /* 0x000fe80003f0f008 */
[----:B------:R-:W-:Y:S07]  /*3fe0*/  PLOP3.LUT P0, PT, P0, PT, PT, 0x8, 0x80 ;  /* 0x000000000080781c */ /* 0x000fee000070e170 */
[----:B------:R-:W-:Y:S11]  /*3ff0*/  @P2 FSETP.EQ.AND P0, PT, R49, RZ, PT ;  /* 0x000000ff3100220b */ /* 0x000ff60003f02000 */
[----:B------:R-:W-:Y:S02]  /*4000*/  @!UPT UIADD3 URZ, UPT, UPT, URZ, URZ, URZ ;  /* 0x000000fffffff290 */ /* 0x000fe4000fffe0ff */
.L_x_72:
[----:B------:R-:W3:Y:S01]  /*4010*/  SYNCS.PHASECHK.TRANS64.TRYWAIT P2, [UR7+0x50], R14 ;  /* 0x0000500eff0075a7 */ /* 0x000ee20008041107 */
[----:B------:R-:W-:Y:S04]  /*4020*/  ELECT P4, URZ, PT ;  /* 0x0000000000ff782f */ /* 0x000fe80003880000 */
[----:B------:R-:W-:Y:S11]  /*4030*/  PLOP3.LUT P4, PT, P0, P4, PT, 0xf2, 0x2f ;  /* 0x00000000002f781c */ /* 0x000ff60000789e72 */
[----:B------:R-:W-:Y:S02]  /*4040*/  @!UPT UIADD3 URZ, UPT, UPT, URZ, URZ, URZ ;  /* 0x000000fffffff290 */ /* 0x000fe4000fffe0ff */
[----:B-1----:R-:W-:Y:S05]  /*4050*/  @!P4 IADD3 R8, P0, PT, R30, 0x580, RZ ;  /* 0x000005801e08c810 */ /* 0x002fea0007f1e0ff */
[----:B--2---:R-:W-:Y:S01]  /*4060*/  @!P4 IMAD.X R2, RZ, RZ, R31, P0 ;  /* 0x000000ffff02c224 */ /* 0x004fe200000e061f */
[----:B---3--:R-:W-:Y:S07]  /*4070*/  @!P2 BRA `(.L_x_73) ;  /* 0x0000005000c4a947 */ /* 0x008fee0003800000 */
.L_x_158:
[----:B------:R-:W-:Y:S01]  /*4080*/  @!P4 R2UR UR8, R2 ;  /* 0x000000000208c2ca */ /* 0x000fe200000e0000 */
[----:B------:R-:W-:Y:S01]  /*4090*/  VOTEU.ALL UP1, P4 ;  /* 0x0000000000ff7886 */ /* 0x000fe20002020000 */
[----:B------:R-:W-:Y:S01]  /*40a0*/  @!P4 R2UR UR9, R8 ;  /* 0x000000000809c2ca */ /* 0x000fe200000e0000 */
[----:B-1----:R-:W-:Y:S01]  /*40b0*/  @!P4 IMAD.MOV.U32 R0, RZ, RZ, 0x2000 ;  /* 0x00002000ff00c424 */ /* 0x002fe200078e00ff */
[----:B------:R-:W-:Y:S01]  /*40c0*/  UMOV UR10, 0x0 ;  /* 0x00000000000a7882 */ /* 0x000fe20000000000 */
[----:B------:R-:W-:Y:S01]  /*40d0*/  UMOV UR11, 0x10000000 ;  /* 0x10000000000b7882 */ /* 0x000fe20000000000 */
[----:B------:R-:W-:Y:S01]  /*40e0*/  @!UP1 UIADD3 UR32, UPT, UPT, UR7, 0x400, URZ ;  /* 0x0000040007209890 */ /* 0x000fe2000fffe0ff */
[----:B------:R-:W-:Y:S06]  /*40f0*/  VOTEU.ALL UP1, P4 ;  /* 0x0000000000ff7886 */ /* 0x000fec0002020000 */
[----:B------:R-:W-:Y:S01]  /*4100*/  IMAD.U32 R9, RZ, RZ, UR8 ;  /* 0x00000008ff097e24 */ /* 0x000fe2000f8e00ff */
[----:B------:R-:W-:Y:S01]  /*4110*/  UPRMT UR8, UR37, 0x654, UR33 ;  /* 0x0000065425087896 */ /* 0x000fe20008000021 */
[----:B------:R-:W-:Y:S03]  /*4120*/  IMAD.U32 R8, RZ, RZ, UR9 ;  /* 0x00000009ff087e24 */ /* 0x000fe6000f8e00ff */
[----:B------:R-:W-:Y:S02]  /*4130*/  @!P4 R2UR UR15, R9 ;  /* 0x00000000090fc2ca */ /* 0x000fe400000e0000 */
[----:B------:R-:W-:Y:S02]  /*4140*/  @!P4 R2UR UR14, R8 ;  /* 0x00000000080ec2ca */ /* 0x000fe400000e0000 */
[----:B------:R-:W-:Y:S05]  /*4150*/  @!P4 IADD3 R8, P0, PT, R30, 0x580, RZ ;  /* 0x000005801e08c810 */ /* 0x000fea0007f1e0ff */
[----:B------:R-:W-:Y:S06]  /*4160*/  @!P4 IMAD.X R2, RZ, RZ, R31, P0 ;  /* 0x000000ffff02c224 */ /* 0x000fec00000e061f */
[----:B------:R1:W-:Y:S01]  /*4170*/  @!UP1 UTMALDG.3D [UR32], [UR14], desc[UR10] ;  /* 0x00000a200e0095b4 */ /* 0x0003e20008011000 */
[----:B------:R1:W-:Y:S01]  /*4180*/  @!P4 SYNCS.ARRIVE.TRANS64.RED.A0TR RZ, [UR7+0x30], R0 ;  /* 0x00003000ffffc9a7 */ /* 0x0003e20008300407 */
[----:B------:R-:W-:Y:S01]  /*4190*/  SYNCS.ARRIVE.TRANS64.RED.A1T0 RZ, [UR8], RZ ;  /* 0x000000ffffff79a7 */ /* 0x000fe20008100408 */
[----:B------:R-:W2:Y:S02]  /*41a0*/  SYNCS.PHASECHK.TRANS64.TRYWAIT P2, [UR7+0x58], R14 ;  /* 0x0000580eff0075a7 */ /* 0x000ea40008041107 */
[----:B-12---:R-:W-:Y:S05]  /*41b0*/  @!P2 BRA `(.L_x_74) ;  /* 0x00000050008ca947 */ /* 0x006fea0003800000 */
.L_x_160:
[----:B------:R-:W-:Y:S01]  /*41c0*/  @!P4 R2UR UR8, R2 ;  /* 0x000000000208c2ca */ /* 0x000fe200000e0000 */
[----:B------:R-:W-:Y:S01]  /*41d0*/  VOTEU.ALL UP1, P4 ;  /* 0x0000000000ff7886 */ /* 0x000fe20002020000 */
[----:B------:R-:W-:Y:S01]  /*41e0*/  @!P4 R2UR UR9, R8 ;  /* 0x000000000809c2ca */ /* 0x000fe200000e0000 */
[----:B-1----:R-:W-:Y:S01]  /*41f0*/  @!P4 IMAD.MOV.U32 R0, RZ, RZ, 0x2000 ;  /* 0x00002000ff00c424 */ /* 0x002fe200078e00ff */
[----:B------:R-:W-:Y:S01]  /*4200*/  UMOV UR10, 0x0 ;  /* 0x00000000000a7882 */ /* 0x000fe20000000000 */
[----:B------:R-:W-:Y:S01]  /*4210*/  UMOV UR11, 0x10000000 ;  /* 0x10000000000b7882 */ /* 0x000fe20000000000 */
[----:B------:R-:W-:Y:S02]  /*4220*/  @!UP1 UIADD3 UR26, UPT, UPT, UR34, 0x40, URZ ;  /* 0x00000040221a9890 */ /* 0x000fe4000fffe0ff */
[----:B------:R-:W-:Y:S01]  /*4230*/  @!UP1 UIADD3 UR24, UPT, UPT, UR7, 0x2400, URZ ;  /* 0x0000240007189890 */ /* 0x000fe2000fffe0ff */
[----:B------:R-:W-:Y:S01]  /*4240*/  VOTEU.ALL UP1, P4 ;  /* 0x0000000000ff7886 */ /* 0x000fe20002020000 */
[----:B------:R-:W-:Y:S01]  /*4250*/  UMOV UR27, UR35 ;  /* 0x00000023001b7c82 */ /* 0x000fe20008000000 */
[----:B------:R-:W-:Y:S02]  /*4260*/  UMOV UR28, UR36 ;  /* 0x00000024001c7c82 */ /* 0x000fe40008000000 */
        /* <DEDUP_REMOVED lines=12> */
.L_x_162:
[----:B------:R-:W2:Y:S01]  /*4330*/  LDC.64 R12, c[0x0][0xb18] ;  /* 0x0002c600ff0c7b82 */ /* 0x000ea20000000a00 */
[----:B------:R-:W-:Y:S01]  /*4340*/  @!P4 R2UR UR8, R2 ;  /* 0x000000000208c2ca */ /* 0x000fe200000e0000 */
[----:B------:R-:W-:Y:S01]  /*4350*/  VOTEU.ALL UP1, P4 ;  /* 0x0000000000ff7886 */ /* 0x000fe20002020000 */
[----:B------:R-:W-:Y:S01]  /*4360*/  @!P4 R2UR UR9, R8 ;  /* 0x000000000809c2ca */ /* 0x000fe200000e0000 */
[----:B-1----:R-:W-:Y:S01]  /*4370*/  @!P4 IMAD.MOV.U32 R0, RZ, RZ, 0x2000 ;  /* 0x00002000ff00c424 */ /* 0x002fe200078e00ff */
[----:B------:R-:W-:Y:S03]  /*4380*/  UMOV UR10, 0x0 ;  /* 0x00000000000a7882 */ /* 0x000fe60000000000 */
[----:B------:R-:W1:Y:S01]  /*4390*/  @!P1 LDC R2, c[0x0][0xb0c] ;  /* 0x0002c300ff029b82 */ /* 0x000e620000000800 */
[----:B------:R-:W-:Y:S01]  /*43a0*/  @!UP1 UIADD3 UR18, UPT, UPT, UR34, 0x80, URZ ;  /* 0x0000008022129890 */ /* 0x000fe2000fffe0ff */
[----:B------:R-:W-:Y:S01]  /*43b0*/  @P3 SHF.R.U32.HI R26, RZ, 0x10, R21 ;  /* 0x00000010ff1a3819 */ /* 0x000fe20000011615 */
[----:B------:R-:W-:Y:S01]  /*43c0*/  @!UP1 UIADD3 UR16, UPT, UPT, UR7, 0x4400, URZ ;  /* 0x0000440007109890 */ /* 0x000fe2000fffe0ff */
[----:B------:R-:W-:Y:S01]  /*43d0*/  VIADD R28, R28, 0x1 ;  /* 0x000000011c1c7836 */ /* 0x000fe20000000000 */
[----:B------:R-:W-:Y:S01]  /*43e0*/  VOTEU.ALL UP1, P4 ;  /* 0x0000000000ff7886 */ /* 0x000fe20002020000 */
[----:B------:R-:W-:Y:S01]  /*43f0*/  UMOV UR11, 0x10000000 ;  /* 0x10000000000b7882 */ /* 0x000fe20000000000 */
[----:B------:R-:W-:Y:S01]  /*4400*/  UMOV UR19, UR35 ;  /* 0x0000002300137c82 */ /* 0x000fe20008000000 */
[----:B------:R-:W-:Y:S01]  /*4410*/  IMAD.U32 R9, RZ, RZ, UR8 ;  /* 0x00000008ff097e24 */ /* 0x000fe2000f8e00ff */
[----:B------:R-:W-:Y:S01]  /*4420*/  UMOV UR20, UR36 ;  /* 0x0000002400147c82 */ /* 0x000fe20008000000 */
[----:B------:R-:W-:Y:S01]  /*4430*/  IMAD.U32 R8, RZ, RZ, UR9 ;  /* 0x00000009ff087e24 */ /* 0x000fe2000f8e00ff */
[----:B------:R-:W-:Y:S02]  /*4440*/  UPRMT UR8, UR37, 0x654, UR17 ;  /* 0x0000065425087896 */ /* 0x000fe40008000011 */
[----:B------:R-:W-:Y:S02]  /*4450*/  @!P4 R2UR UR15, R9 ;  /* 0x00000000090fc2ca */ /* 0x000fe400000e0000 */
[----:B------:R-:W-:Y:S02]  /*4460*/  @!P4 R2UR UR14, R8 ;  /* 0x00000000080ec2ca */ /* 0x000fe400000e0000 */
[----:B------:R-:W3:Y:S11]  /*4470*/  LDC.64 R8, c[0x0][0xb10] ;  /* 0x0002c400ff087b82 */ /* 0x000ef60000000a00 */
[----:B------:R1:W-:Y:S01]  /*4480*/  @!UP1 UTMALDG.3D [UR16], [UR14], desc[UR10] ;  /* 0x00000a100e0095b4 */ /* 0x0003e20008011000 */
[----:B------:R5:W-:Y:S01]  /*4490*/  @!P4 SYNCS.ARRIVE.TRANS64.RED.A0TR RZ, [UR7+0x40], R0 ;  /* 0x00004000ffffc9a7 */ /* 0x000be20008300407 */
[C---:B---3--:R-:W-:Y:S01]  /*44a0*/  @!P1 IMAD.HI.U32 R8, R11.reuse, R8, RZ ;  /* 0x000000080b089227 */ /* 0x048fe200078e00ff */
[----:B--2---:R-:W-:Y:S02]  /*44b0*/  @!P1 ISETP.NE.AND P0, PT, R12, 0x1, PT ;  /* 0x000000010c00980c */ /* 0x004fe40003f05270 */
[----:B-1----:R-:W-:Y:S01]  /*44c0*/  @!P1 ISETP.NE.AND P2, PT, R2, 0x1, PT ;  /* 0x000000010200980c */ /* 0x002fe20003f45270 */
[----:B------:R-:W-:Y:S01]  /*44d0*/  SYNCS.ARRIVE.TRANS64.RED.A1T0 RZ, [UR8], RZ ;  /* 0x000000ffffff79a7 */ /* 0x000fe20008100408 */
[C---:B------:R-:W-:Y:S01]  /*44e0*/  @!P1 IMAD.HI.U32 R13, R10.reuse, R13, RZ ;  /* 0x0000000d0a0d9227 */ /* 0x040fe200078e00ff */
[----:B------:R-:W-:Y:S04]  /*44f0*/  @!P1 SHF.R.U32.HI R8, RZ, R9, R8 ;  /* 0x00000009ff089219 */ /* 0x000fe80000011608 */
[----:B------:R-:W-:Y:S01]  /*4500*/  @!P1 SEL R8, R11, R8, !P2 ;  /* 0x000000080b089207 */ /* 0x000fe20005000000 */
[----:B------:R-:W1:Y:S01]  /*4510*/  SYNCS.PHASECHK.TRANS64.TRYWAIT P5, [UR7+0x68], R14 ;  /* 0x0000680eff0075a7 */ /* 0x000e6200080a1107 */
[----:B-----5:R-:W2:Y:S02]  /*4520*/  @!P1 LDC R0, c[0x0][0xb20] ;  /* 0x0002c800ff009b82 */ /* 0x020ea40000000800 */
[----:B--2---:R-:W-:Y:S04]  /*4530*/  @!P1 SHF.R.U32.HI R0, RZ, R0, R13 ;  /* 0x00000000ff009219 */ /* 0x004fe8000001160d */
[----:B------:R-:W-:Y:S05]  /*4540*/  @!P1 SEL R9, R10, R0, !P0 ;  /* 0x000000000a099207 */ /* 0x000fea0004000000 */
[----:B------:R-:W-:Y:S02]  /*4550*/  @!P1 IMAD.IADD R0, R9, 0x1, -R8 ;  /* 0x0000000109009824 */ /* 0x000fe400078e0a08 */
[----:B------:R-:W-:Y:S02]  /*4560*/  @!P1 IMAD.IADD R8, R8, 0x1, -R9 ;  /* 0x0000000108089824 */ /* 0x000fe400078e0a09 */
[----:B------:R-:W-:Y:S02]  /*4570*/  @!P1 IMAD R11, R0, R2, R11 ;  /* 0x00000002000b9224 */ /* 0x000fe400078e020b */
[----:B------:R-:W-:Y:S01]  /*4580*/  @!P1 IMAD R10, R8, R12, R10 ;  /* 0x0000000c080a9224 */ /* 0x000fe200078e020a */
[----:B-1----:R-:W-:Y:S06]  /*4590*/  @!P5 BRA `(.L_x_76) ;  /* 0x0000004c00c4d947 */ /* 0x002fec0003800000 */
.L_x_164:
[----:B------:R-:W-:Y:S01]  /*45a0*/  @!P4 IADD3 R2, P0, PT, R30, 0x580, RZ ;  /* 0x000005801e02c810 */ /* 0x000fe20007f1e0ff */
[----:B------:R-:W-:Y:S01]  /*45b0*/  VOTEU.ALL UP1, P4 ;  /* 0x0000000000ff7886 */ /* 0x000fe20002020000 */
[----:B------:R-:W-:Y:S01]  /*45c0*/  UMOV UR18, 0x0 ;  /* 0x0000000000127882 */ /* 0x000fe20000000000 */
[----:B------:R-:W-:Y:S01]  /*45d0*/  UMOV UR19, 0x10000000 ;  /* 0x1000000000137882 */ /* 0x000fe20000000000 */
[----:B------:R-:W-:Y:S01]  /*45e0*/  @!P4 R2UR UR9, R2 ;  /* 0x000000000209c2ca */ /* 0x000fe200000e0000 */
[----:B-1----:R-:W-:Y:S01]  /*45f0*/  @!P4 IMAD.X R0, RZ, RZ, R31, P0 ;  /* 0x000000ffff00c224 */ /* 0x002fe200000e061f */
[----:B------:R-:W-:Y:S01]  /*4600*/  @!UP1 UIADD3 UR10, UPT, UPT, UR34, 0xc0, URZ ;  /* 0x000000c0220a9890 */ /* 0x000fe2000fffe0ff */
[----:B------:R-:W-:Y:S01]  /*4610*/  ISETP.NE.AND P0, PT, R28, 0x2, PT ;  /* 0x000000021c00780c */ /* 0x000fe20003f05270 */
[----:B------:R-:W-:Y:S01]  /*4620*/  UMOV UR11, UR35 ;  /* 0x00000023000b7c82 */ /* 0x000fe20008000000 */
[----:B------:R-:W-:Y:S01]  /*4630*/  UMOV UR12, UR36 ;  /* 0x00000024000c7c82 */ /* 0x000fe20008000000 */
[----:B------:R-:W-:Y:S01]  /*4640*/  @!P4 R2UR UR8, R0 ;  /* 0x000000000008c2ca */ /* 0x000fe200000e0000 */
[----:B------:R-:W-:Y:S01]  /*4650*/  IMAD.IADD R14, R10, 0x1, R86 ;  /* 0x000000010a0e7824 */ /* 0x000fe200078e0256 */
[----:B------:R-:W-:Y:S01]  /*4660*/  @P3 R2UR UR36, R26 ;  /* 0x000000001a2432ca */ /* 0x000fe200000e0000 */
[----:B------:R-:W-:Y:S01]  /*4670*/  IMAD.IADD R15, R11, 0x1, R87 ;  /* 0x000000010b0f7824 */ /* 0x000fe200078e0257 */
[----:B------:R-:W-:Y:S02]  /*4680*/  SEL R0, RZ, 0x1, P0 ;  /* 0x00000001ff007807 */ /* 0x000fe40000000000 */
[----:B------:R-:W-:Y:S01]  /*4690*/  LOP3.LUT R29, R29, 0x1, RZ, 0x3c, !PT ;  /* 0x000000011d1d7812 */ /* 0x000fe200078e3cff */
[----:B------:R-:W-:Y:S01]  /*46a0*/  IMAD.U32 R8, RZ, RZ, UR9 ;  /* 0x00000009ff087e24 */ /* 0x000fe2000f8e00ff */
[----:B------:R-:W-:Y:S01]  /*46b0*/  @!UP1 UIADD3 UR9, UPT, UPT, UR7, 0x48, URZ ;  /* 0x0000004807099890 */ /* 0x000fe2000fffe0ff */
[----:B------:R-:W-:Y:S02]  /*46c0*/  LOP3.LUT R27, R27, R0, RZ, 0x3c, !PT ;  /* 0x000000001b1b7212 */ /* 0x000fe400078e3cff */
[----:B------:R-:W-:Y:S02]  /*46d0*/  SEL R28, R28, RZ, P0 ;  /* 0x000000ff1c1c7207 */ /* 0x000fe40000000000 */
[----:B------:R-:W-:Y:S01]  /*46e0*/  IMAD.U32 R9, RZ, RZ, UR8 ;  /* 0x00000008ff097e24 */ /* 0x000fe2000f8e00ff */
[----:B------:R-:W-:Y:S01]  /*46f0*/  @!P4 R2UR UR14, R8 ;  /* 0x00000000080ec2ca */ /* 0x000fe200000e0000 */
[----:B------:R-:W-:Y:S01]  /*4700*/  @!UP1 UIADD3 UR8, UPT, UPT, UR7, 0x6400, URZ ;  /* 0x0000640007089890 */ /* 0x000fe2000fffe0ff */
[----:B------:R-:W-:Y:S02]  /*4710*/  VOTEU.ALL UP1, P4 ;  /* 0x0000000000ff7886 */ /* 0x000fe40002020000 */
[----:B------:R-:W-:Y:S11]  /*4720*/  @!P4 R2UR UR15, R9 ;  /* 0x00000000090fc2ca */ /* 0x000ff600000e0000 */
[----:B------:R-:W-:Y:S02]  /*4730*/  @!UPT UIADD3 URZ, UPT, UPT, URZ, URZ, URZ ;  /* 0x000000fffffff290 */ /* 0x000fe4000fffe0ff */
[----:B------:R2:W-:Y:S01]  /*4740*/  @!UP1 UTMALDG.3D [UR8], [UR14], desc[UR18] ;  /* 0x000012080e0095b4 */ /* 0x0005e20008011000 */
[----:B------:R2:W-:Y:S01]  /*4750*/  @!P4 SYNCS.ARRIVE.TRANS64.RED.A0TR RZ, [UR7+0x48], R25 ;  /* 0x00004819ffffc9a7 */ /* 0x0005e20008300407 */
[----:B------:R-:W-:Y:S01]  /*4760*/  UPLOP3.LUT UP1, UPT, UPT, UPT, UPT, 0x80, 0x8 ;  /* 0x000000000008789c */ /* 0x000fe20003f2f070 */
[----:B------:R-:W-:Y:S01]  /*4770*/  SYNCS.ARRIVE.TRANS64.RED.A1T0 RZ, [UR13], RZ ;  /* 0x000000ffffff79a7 */ /* 0x000fe2000810040d */
[----:B------:R-:W-:Y:S09]  /*4780*/  @P3 BRA `(.L_x_77) ;  /* 0xfffffff000a03947 */ /* 0x000ff2000383ffff */
[----:B------:R-:W-:-:S04]  /*4790*/  SHF.L.U32 R2, R29, 0x1f, RZ ;  /* 0x0000001f1d027819 */ /* 0x000fc800000006ff */
[----:B------:R-:W1:Y:S02]  /*47a0*/  SYNCS.PHASECHK.TRANS64.TRYWAIT P0, [UR7+0x50], R2 ;  /* 0x00005002ff0075a7 */ /* 0x000e640008001107 */
[----:B-1----:R-:W-:Y:S05]  /*47b0*/  @!P0 BRA `(.L_x_78) ;  /* 0x0000004c00548947 */ /* 0x002fea0003800000 */
.L_x_166:
[----:B------:R-:W3:Y:S02]  /*47c0*/  SYNCS.PHASECHK.TRANS64.TRYWAIT P0, [UR7+0x58], R2 ;  /* 0x00005802ff0075a7 */ /* 0x000ee40008001107 */
[----:B---3--:R-:W-:Y:S05]  /*47d0*/  @!P0 BRA `(.L_x_79) ;  /* 0x0000004c00648947 */ /* 0x008fea0003800000 */
.L_x_168:
[----:B------:R-:W3:Y:S02]  /*47e0*/  SYNCS.PHASECHK.TRANS64.TRYWAIT P0, [UR7+0x60], R2 ;  /* 0x00006002ff0075a7 */ /* 0x000ee40008001107 */
[----:B---3--:R-:W-:Y:S05]  /*47f0*/  @!P0 BRA `(.L_x_80) ;  /* 0x0000004c00748947 */ /* 0x008fea0003800000 */
.L_x_170:
[----:B-1----:R-:W-:-:S07]  /*4800*/  MOV R0, UR7 ;  /* 0x0000000700007c02 */ /* 0x002fce0008000f00 */
.L_x_81:
[----:B-1----:R-:W-:-:S04]  /*4810*/  SHF.L.U32 R2, R29, 0x1f, RZ ;  /* 0x0000001f1d027819 */ /* 0x002fc800000006ff */
[----:B------:R1:W3:Y:S03]  /*4820*/  SYNCS.PHASECHK.TRANS64.TRYWAIT P0, [R0+URZ+0x68], R2 ;  /* 0x00006802000075a7 */ /* 0x0002e600080011ff */
[----:B---3--:R-:W-:Y:S05]  /*4830*/  @!P0 NANOSLEEP.SYNCS 0x989680 ;  /* 0x009896800000895d */ /* 0x008fea0003900000 */
[----:B------:R-:W3:Y:S02]  /*4840*/  @!P0 SYNCS.PHASECHK.TRANS64 P0, [R0+URZ+0x68], R2 ;  /* 0x00006802000085a7 */ /* 0x000ee400080010ff */
[----:B--23--:R-:W-:Y:S05]  /*4850*/  @P0 EXIT ;  /* 0x000000000000094d */ /* 0x00cfea0003800000 */
[----:B------:R-:W-:Y:S05]  /*4860*/  BRA `(.L_x_81) ;  /* 0xfffffffc00e87947 */ /* 0x000fea000383ffff */
.L_x_66:
[----:B------:R-:W-:-:S06]  /*4870*/  UISETP.GE.AND UP1, UPT, UR8, 0x4, UPT ;  /* 0x000000040800788c */ /* 0x000fcc000bf26270 */
[----:B------:R-:W-:-:S13]  /*4880*/  PLOP3.LUT P0, PT, PT, PT, UP1, 0x80, 0x8 ;  /* 0x000000000008781c */ /* 0x000fda0003f0f018 */
[----:B------:R-:W-:Y:S05]  /*4890*/  @!P0 EXIT ;  /* 0x000000000000894d */ /* 0x000fea0003800000 */
[----:B------:R-:W-:Y:S01]  /*48a0*/  BAR.SYNC.DEFER_BLOCKING 0x6, 0xa0 ;  /* 0x0182800000007b1d */ /* 0x000fe20000010000 */
[C---:B------:R-:W-:Y:S01]  /*48b0*/  IMAD.SHL.U32 R4, R101.reuse, 0x40, RZ ;  /* 0x0000004065047824 */ /* 0x040fe200078e00ff */
[C---:B------:R-:W-:Y:S01]  /*48c0*/  R2P PR, R101.reuse, 0x6 ;  /* 0x0000000665007804 */ /* 0x040fe20000000000 */
[C---:B------:R-:W-:Y:S01]  /*48d0*/  IMAD.SHL.U32 R92, R101.reuse, 0x8, RZ ;  /* 0x00000008655c7824 */ /* 0x040fe200078e00ff */
[----:B------:R-:W-:Y:S01]  /*48e0*/  CS2R R96, SRZ ;  /* 0x0000000000607805 */ /* 0x000fe2000001ff00 */
[C---:B------:R-:W-:Y:S01]  /*48f0*/  IMAD.U32 R46, R101.reuse, 0x10000, RZ ;  /* 0x00010000652e7824 */ /* 0x040fe200078e00ff */
[----:B------:R-:W-:Y:S02]  /*4900*/  UMOV UR48, 0x400 ;  /* 0x0000040000307882 */ /* 0x000fe40000000000 */
[----:B------:R-:W1:Y:S01]  /*4910*/  LDC R91, c[0x0][0x370] ;  /* 0x0000dc00ff5b7b82 */ /* 0x000e620000000800 */
[----:B------:R-:W-:Y:S01]  /*4920*/  ULEA UR48, UR37, UR48, 0x18 ;  /* 0x0000003025307291 */ /* 0x000fe2000f8ec0ff */
[C---:B------:R-:W-:Y:S01]  /*4930*/  LOP3.LUT R3, R4.reuse, 0x1c0, RZ, 0xc0, !PT ;  /* 0x000001c004037812 */ /* 0x040fe200078ec0ff */
[----:B------:R-:W-:Y:S01]  /*4940*/  IMAD.SHL.U32 R2, R101, 0x20, RZ ;  /* 0x0000002065027824 */ /* 0x000fe200078e00ff */
[----:B------:R-:W-:Y:S01]  /*4950*/  LOP3.LUT R4, R4, 0x200, RZ, 0xc0, !PT ;  /* 0x0000020004047812 */ /* 0x000fe200078ec0ff */
[----:B------:R-:W-:Y:S01]  /*4960*/  IMAD.MOV.U32 R99, RZ, RZ, 0x20 ;  /* 0x00000020ff637424 */ /* 0x000fe200078e00ff */
[----:B------:R-:W-:Y:S01]  /*4970*/  LOP3.LUT R92, R3, 0x38, R92, 0xf8, !PT ;  /* 0x00000038035c7812 */ /* 0x000fe200078ef85c */
[----:B------:R-:W-:Y:S01]  /*4980*/  UIADD3 UR4, UPT, UPT, UR48, 0x400, URZ ;  /* 0x0000040030047890 */ /* 0x000fe2000fffe0ff */
[----:B------:R-:W2:Y:S01]  /*4990*/  LDC R42, c[0x0][0xb0c] ;  /* 0x0002c300ff2a7b82 */ /* 0x000ea20000000800 */
[----:B------:R-:W-:Y:S01]  /*49a0*/  SHF.R.U32.HI R3, RZ, 0x1, R101 ;  /* 0x00000001ff037819 */ /* 0x000fe20000011665 */
[----:B------:R-:W-:Y:S01]  /*49b0*/  IMAD.MOV.U32 R98, RZ, RZ, 0x1 ;  /* 0x00000001ff627424 */ /* 0x000fe200078e00ff */
[----:B------:R-:W-:Y:S01]  /*49c0*/  LOP3.LUT R46, R46, 0x600000, RZ, 0xc0, !PT ;  /* 0x006000002e2e7812 */ /* 0x000fe200078ec0ff */
[----:B------:R-:W-:Y:S01]  /*49d0*/  IMAD.MOV.U32 R45, RZ, RZ, RZ ;  /* 0x000000ffff2d7224 */ /* 0x000fe200078e00ff */
[----:B------:R-:W-:Y:S01]  /*49e0*/  LOP3.LUT R2, R4, 0xc00, R2, 0xf8, !PT ;  /* 0x00000c0004027812 */ /* 0x000fe200078ef802 */
[----:B------:R-:W-:Y:S01]  /*49f0*/  IMAD.MOV.U32 R104, RZ, RZ, RZ ;  /* 0x000000ffff687224 */ /* 0x000fe200078e00ff */
[----:B------:R-:W-:Y:S01]  /*4a00*/  LOP3.LUT R92, R92, 0x8, R3, 0x78, !PT ;  /* 0x000000085c5c7812 */ /* 0x000fe200078e7803 */
[----:B------:R-:W4:Y:S01]  /*4a10*/  LDC R89, c[0x0][0xb20] ;  /* 0x0002c800ff597b82 */ /* 0x000f220000000800 */
[----:B------:R-:W3:Y:S01]  /*4a20*/  LDS R0, [UR48+0x130] ;  /* 0x00013030ff007984 */ /* 0x000ee20008000800 */
[----:B------:R-:W-:Y:S01]  /*4a30*/  SEL R100, R99, 0xffffffe0, !P2 ;  /* 0xffffffe063647807 */ /* 0x000fe20005000000 */
[----:B------:R-:W-:Y:S01]  /*4a40*/  IMAD.U32 R94, RZ, RZ, UR4 ;  /* 0x00000004ff5e7e24 */ /* 0x000fe2000f8e00ff */
[----:B------:R-:W-:Y:S01]  /*4a50*/  LOP3.LUT R92, R2, R92, RZ, 0xfc, !PT ;  /* 0x0000005c025c7212 */ /* 0x000fe200078efcff */
[----:B------:R-:W1:Y:S01]  /*4a60*/  LDCU.64 UR52, c[0x0][0x348] ;  /* 0x00006900ff3477ac */ /* 0x000e620008000a00 */
[----:B------:R-:W-:-:S02]  /*4a70*/  LOP3.LUT R101, R101, 0x60, RZ, 0xc0, !PT ;  /* 0x0000006065657812 */ /* 0x000fc400078ec0ff */
[----:B------:R-:W1:Y:S01]  /*4a80*/  LDC R41, c[0x0][0xb30] ;  /* 0x0002cc00ff297b82 */ /* 0x000e620000000800 */
[----:B------:R-:W-:Y:S01]  /*4a90*/  SEL R99, R99, 0xffffffe0, !P1 ;  /* 0xffffffe063637807 */ /* 0x000fe20004800000 */
[----:B------:R-:W1:Y:S01]  /*4aa0*/  LDCU.64 UR38, c[0x0][0x888] ;  /* 0x00011100ff2677ac */ /* 0x000e620008000a00 */
[----:B------:R-:W1:Y:S05]  /*4ab0*/  LDCU.64 UR44, c[0x0][0x890] ;  /* 0x00011200ff2c77ac */ /* 0x000e6a0008000a00 */
[----:B------:R-:W1:Y:S01]  /*4ac0*/  LDC.64 R84, c[0x0][0xb10] ;  /* 0x0002c400ff547b82 */ /* 0x000e620000000a00 */
[----:B------:R-:W-:Y:S01]  /*4ad0*/  UMOV UR49, URZ ;  /* 0x000000ff00317c82 */ /* 0x000fe20008000000 */
[----:B------:R-:W-:-:S06]  /*4ae0*/  UMOV UR51, URZ ;  /* 0x000000ff00337c82 */ /* 0x000fcc0008000000 */
[----:B------:R-:W1:Y:S08]  /*4af0*/  LDC.64 R38, c[0x0][0xb18] ;  /* 0x0002c600ff267b82 */ /* 0x000e700000000a00 */
[----:B------:R-:W1:Y:S08]  /*4b00*/  LDC.64 R36, c[0x0][0xb28] ;  /* 0x0002ca00ff247b82 */ /* 0x000e700000000a00 */
[----:B------:R-:W1:Y:S01]  /*4b10*/  LDC.64 R82, c[0x0][0x8b0] ;  /* 0x00022c00ff527b82 */ /* 0x000e620000000a00 */
[----:B---3--:R-:W-:-:S07]  /*4b20*/  IMAD.IADD R46, R0, 0x1, R46 ;  /* 0x00000001002e7824 */ /* 0x008fce00078e022e */
[----:B------:R-:W3:Y:S08]  /*4b30*/  LDC.64 R80, c[0x0][0x8a8] ;  /* 0x00022a00ff507b82 */ /* 0x000ef00000000a00 */
[----:B--2-4-:R-:W1:Y:S02]  /*4b40*/  LDC R90, c[0x0][0x374] ;  /* 0x0000dd00ff5a7b82 */ /* 0x014e640000000800 */
.L_x_125:
[----:B------:R-:W-:Y:S02]  /*4b50*/  LEA R0, R104, UR48, 0x3 ;  /* 0x0000003068007c11 */ /* 0x000fe4000f8e18ff */
[----:B------:R-:W-:Y:S02]  /*4b60*/  SHF.L.U32 R2, R96, 0x1f, RZ ;  /* 0x0000001f60027819 */ /* 0x000fe400000006ff */
[----:B-1----:R-:W-:Y:S02]  /*4b70*/  LEA R16, R104, UR48, 0x4 ;  /* 0x0000003068107c11 */ /* 0x002fe4000f8e20ff */
[----:B------:R-:W2:Y:S02]  /*4b80*/  SYNCS.PHASECHK.TRANS64.TRYWAIT P0, [R0+URZ+0x80], R2 ;  /* 0x00008002000075a7 */ /* 0x000ea400080011ff */
[----:B--2---:R-:W-:Y:S05]  /*4b90*/  @!P0 BRA `(.L_x_82) ;  /* 0x0000004800a48947 */ /* 0x004fea0003800000 */
.L_x_171:
[----:B------:R-:W4:Y:S01]  /*4ba0*/  LDC.64 R10, c[0x0][0xb10] ;  /* 0x0002c400ff0a7b82 */ /* 0x000f220000000a00 */
[----:B------:R-:W3:Y:S01]  /*4bb0*/  LDS.128 R16, [R16+0x110] ;  /* 0x0001100010107984 */ /* 0x000ee20000000c00 */
[----:B-1----:R-:W-:Y:S01]  /*4bc0*/  ISETP.NE.AND P1, PT, R41, 0x1, PT ;  /* 0x000000012900780c */ /* 0x002fe20003f25270 */
[----:B--2---:R-:W-:Y:S01]  /*4bd0*/  VIADD R0, R0, 0x90 ;  /* 0x0000009000007836 */ /* 0x004fe20000000000 */
[----:B------:R-:W-:Y:S04]  /*4be0*/  ISETP.GE.AND P0, PT, R40, 0x1, PT ;  /* 0x000000012800780c */ /* 0x000fe80003f06270 */
[----:B------:R-:W1:Y:S01]  /*4bf0*/  LDC.64 R8, c[0x0][0xb18] ;  /* 0x0002c600ff087b82 */ /* 0x000e620000000a00 */
[----:B------:R-:W-:Y:S01]  /*4c00*/  PRMT R0, RZ, 0x654, R0 ;  /* 0x00000654ff007816 */ /* 0x000fe20000000000 */
[----:B------:R-:W-:Y:S01]  /*4c10*/  @!PT LDS RZ, [RZ] ;  /* 0x00000000fffff984 */ /* 0x000fe20000000800 */
[----:B------:R-:W-:Y:S01]  /*4c20*/  @!PT LDS RZ, [RZ] ;  /* 0x00000000fffff984 */ /* 0x000fe20000000800 */
[----:B------:R-:W-:Y:S01]  /*4c30*/  @!PT LDS RZ, [RZ] ;  /* 0x00000000fffff984 */ /* 0x000fe20000000800 */
[----:B------:R-:W-:Y:S01]  /*4c40*/  @!PT LDS RZ, [RZ] ;  /* 0x00000000fffff984 */ /* 0x000fe20000000800 */
[----:B------:R2:W-:Y:S06]  /*4c50*/  MEMBAR.ALL.CTA ;  /* 0x0000000000007992 */ /* 0x0005ec0000008000 */
[----:B--2---:R-:W2:Y:S01]  /*4c60*/  FENCE.VIEW.ASYNC.S ;  /* 0x00000000000073c6 */ /* 0x004ea20000000000 */
[----:B------:R-:W1:Y:S08]  /*4c70*/  @!P1 LDC R12, c[0x0][0xb20] ;  /* 0x0002c800ff0c9b82 */ /* 0x000e700000000800 */
[----:B------:R-:W1:Y:S01]  /*4c80*/  @!P1 LDC R7, c[0x0][0xb0c] ;  /* 0x0002c300ff079b82 */ /* 0x000e620000000800 */
[----:B--2---:R2:W-:Y:S01]  /*4c90*/  SYNCS.ARRIVE.TRANS64.RED.A1T0 RZ, [R0+URZ], RZ ;  /* 0x000000ff00ff79a7 */ /* 0x0045e200081004ff */
[----:B---3--:R-:W-:Y:S04]  /*4ca0*/  LOP3.LUT P4, RZ, R18, 0x1, RZ, 0xc0, !PT ;  /* 0x0000000112ff7812 */ /* 0x008fe8000788c0ff */
[----:B------:R-:W-:Y:S09]  /*4cb0*/  P2R R102, PR, RZ, 0x10 ;  /* 0x00000010ff667803 */ /* 0x000ff20000000000 */
[----:B------:R-:W-:Y:S02]  /*4cc0*/  @P4 MOV R44, R16 ;  /* 0x00000010002c4202 */ /* 0x000fe40000000f00 */
[----:B------:R-:W-:Y:S01]  /*4cd0*/  @P4 LOP3.LUT R43, R17, 0xffff, RZ, 0xc0, !PT ;  /* 0x0000ffff112b4812 */ /* 0x000fe200078ec0ff */
[----:B--2-4-:R-:W-:Y:S06]  /*4ce0*/  @!P0 BRA `(.L_x_83) ;  /* 0x0000000000a48947 */ /* 0x014fec0003800000 */
[----:B------:R-:W-:Y:S01]  /*4cf0*/  IMAD.HI.U32 R0, R90, R39, RZ ;  /* 0x000000275a007227 */ /* 0x000fe200078e00ff */
[----:B------:R-:W-:Y:S02]  /*4d00*/  ISETP.NE.AND P0, PT, R38, 0x1, PT ;  /* 0x000000012600780c */ /* 0x000fe40003f05270 */
[----:B------:R-:W-:Y:S01]  /*4d10*/  ISETP.NE.AND P2, PT, R40, 0x1, PT ;  /* 0x000000012800780c */ /* 0x000fe20003f45270 */
[----:B------:R-:W-:Y:S01]  /*4d20*/  IMAD.HI.U32 R4, R91, R84, RZ ;  /* 0x000000545b047227 */ /* 0x000fe200078e00ff */
[----:B------:R-:W-:Y:S02]  /*4d30*/  SHF.R.U32.HI R0, RZ, R89, R0 ;  /* 0x00000059ff007219 */ /* 0x000fe40000011600 */
[----:B------:R-:W-:Y:S01]  /*4d40*/  ISETP.NE.AND P3, PT, R42, 0x1, PT ;  /* 0x000000012a00780c */ /* 0x000fe20003f65270 */
[----:B------:R-:W-:Y:S01]  /*4d50*/  IMAD.HI.U32 R6, R43, R39, RZ ;  /* 0x000000272b067227 */ /* 0x000fe200078e00ff */
[-C--:B------:R-:W-:Y:S02]  /*4d60*/  SHF.R.U32.HI R4, RZ, R85.reuse, R4 ;  /* 0x00000055ff047219 */ /* 0x080fe40000011604 */
[----:B------:R-:W-:Y:S01]  /*4d70*/  SEL R0, R90, R0, !P0 ;  /* 0x000000005a007207 */ /* 0x000fe20004000000 */
[----:B------:R-:W-:Y:S01]  /*4d80*/  IMAD.HI.U32 R5, R44, R84, RZ ;  /* 0x000000542c057227 */ /* 0x000fe200078e00ff */
[----:B------:R-:W-:Y:S03]  /*4d90*/  SEL R4, R91, R4, !P3 ;  /* 0x000000045b047207 */ /* 0x000fe60005800000 */
[-C--:B------:R-:W-:Y:S01]  /*4da0*/  IMAD.HI.U32 R3, R0, R36.reuse, RZ ;  /* 0x0000002400037227 */ /* 0x080fe200078e00ff */
[----:B------:R-:W-:Y:S03]  /*4db0*/  SHF.R.U32.HI R5, RZ, R85, R5 ;  /* 0x00000055ff057219 */ /* 0x000fe60000011605 */
[----:B------:R-:W-:Y:S01]  /*4dc0*/  IMAD.HI.U32 R2, R4, R36, RZ ;  /* 0x0000002404027227 */ /* 0x000fe200078e00ff */
[----:B------:R-:W-:Y:S02]  /*4dd0*/  @P2 SHF.R.U32.HI R0, RZ, R37, R3 ;  /* 0x00000025ff002219 */ /* 0x000fe40000011603 */
[----:B------:R-:W-:Y:S02]  /*4de0*/  SHF.R.U32.HI R3, RZ, R89, R6 ;  /* 0x00000059ff037219 */ /* 0x000fe40000011606 */
[----:B------:R-:W-:Y:S01]  /*4df0*/  @P2 SHF.R.U32.HI R4, RZ, R37, R2 ;  /* 0x00000025ff042219 */ /* 0x000fe20000011602 */
[----:B------:R-:W-:Y:S01]  /*4e00*/  IMAD R0, R40, R0, RZ ;  /* 0x0000000028007224 */ /* 0x000fe200078e02ff */
[----:B------:R-:W-:Y:S02]  /*4e10*/  SEL R3, R43, R3, !P0 ;  /* 0x000000032b037207 */ /* 0x000fe40004000000 */
[----:B------:R-:W-:Y:S01]  /*4e20*/  SEL R2, R44, R5, !P3 ;  /* 0x000000052c027207 */ /* 0x000fe20005800000 */
[----:B------:R-:W-:Y:S01]  /*4e30*/  IMAD R5, R40, R4, RZ ;  /* 0x0000000428057224 */ /* 0x000fe200078e02ff */
[C---:B------:R-:W-:Y:S01]  /*4e40*/  ISETP.GE.AND P0, PT, R3.reuse, R0, PT ;  /* 0x000000000300720c */ /* 0x040fe20003f06270 */
[C---:B------:R-:W-:Y:S03]  /*4e50*/  IMAD.HI.U32 R0, R3.reuse, R36, RZ ;  /* 0x0000002403007227 */ /* 0x040fe600078e00ff */
[C---:B------:R-:W-:Y:S02]  /*4e60*/  ISETP.GE.OR P0, PT, R2.reuse, R5, P0 ;  /* 0x000000050200720c */ /* 0x040fe40000706670 */
[----:B------:R-:W-:Y:S04]  /*4e70*/  SHF.R.U32.HI R0, RZ, R37, R0 ;  /* 0x00000025ff007219 */ /* 0x000fe80000011600 */
[C---:B------:R-:W-:Y:S05]  /*4e80*/  SEL R6, R3.reuse, R0, !P2 ;  /* 0x0000000003067207 */ /* 0x040fea0005000000 */
        /* <DEDUP_REMOVED lines=14> */
[----:B------:R-:W-:Y:S07]  /*4f70*/  IMAD R43, R3, R38, R43 ;  /* 0x00000026032b7224 */ /* 0x000fee00078e022b */
.L_x_83:
[----:B-1----:R-:W-:Y:S01]  /*4f80*/  @!P1 ISETP.NE.AND P0, PT, R8, 0x1, PT ;  /* 0x000000010800980c */ /* 0x002fe20003f05270 */
[----:B------:R-:W-:Y:S01]  /*4f90*/  @!P1 IMAD.HI.U32 R2, R43, R9, RZ ;  /* 0x000000092b029227 */ /* 0x000fe200078e00ff */
[----:B------:R-:W-:Y:S01]  /*4fa0*/  R2UR UR42, R15 ;  /* 0x000000000f2a72ca */ /* 0x000fe200000e0000 */
[----:B------:R-:W-:Y:S01]  /*4fb0*/  BSSY.RECONVERGENT B6, `(.L_x_84) ;  /* 0x0000031000067945 */ /* 0x000fe20003800200 */
[----:B------:R-:W-:Y:S01]  /*4fc0*/  R2UR UR41, R14 ;  /* 0x000000000e2972ca */ /* 0x000fe200000e0000 */
[----:B------:R-:W-:Y:S01]  /*4fd0*/  @!P1 IMAD.HI.U32 R0, R44, R10, RZ ;  /* 0x0000000a2c009227 */ /* 0x000fe200078e00ff */
[----:B------:R-:W-:Y:S02]  /*4fe0*/  @!P1 SHF.R.U32.HI R2, RZ, R12, R2 ;  /* 0x0000000cff029219 */ /* 0x000fe40000011602 */
[----:B------:R-:W-:Y:S01]  /*4ff0*/  @!P1 ISETP.NE.AND P2, PT, R7, 0x1, PT ;  /* 0x000000010700980c */ /* 0x000fe20003f45270 */
[----:B------:R-:W-:Y:S01]  /*5000*/  VIADD R104, R104, 0x1 ;  /* 0x0000000168687836 */ /* 0x000fe20000000000 */
[----:B------:R-:W-:Y:S02]  /*5010*/  @!P1 SEL R2, R43, R2, !P0 ;  /* 0x000000022b029207 */ /* 0x000fe40004000000 */
[----:B------:R-:W-:Y:S02]  /*5020*/  @!P1 SHF.R.U32.HI R0, RZ, R11, R0 ;  /* 0x0000000bff009219 */ /* 0x000fe40000011600 */
[----:B------:R-:W-:Y:S01]  /*5030*/  LOP3.LUT P0, RZ, R94, 0x3f0, RZ, 0xc0, !PT ;  /* 0x000003f05eff7812 */ /* 0x000fe2000780c0ff */
[----:B------:R-:W-:Y:S01]  /*5040*/  USHF.L.U32 UR42, UR42, 0x6, URZ ;  /* 0x000000062a2a7899 */ /* 0x000fe200080006ff */
[----:B------:R-:W-:Y:S01]  /*5050*/  @!P1 SEL R3, R44, R0, !P2 ;  /* 0x000000002c039207 */ /* 0x000fe20005000000 */
[----:B------:R-:W-:Y:S01]  /*5060*/  USHF.L.U32 UR41, UR41, 0x8, URZ ;  /* 0x0000000829297899 */ /* 0x000fe200080006ff */
[----:B------:R-:W-:Y:S03]  /*5070*/  @P4 SHF.R.U32.HI R95, RZ, 0x10, R17 ;  /* 0x00000010ff5f4819 */ /* 0x000fe60000011611 */
[----:B------:R-:W-:Y:S02]  /*5080*/  @!P1 IMAD.IADD R0, R2, 0x1, -R3 ;  /* 0x0000000102009824 */ /* 0x000fe400078e0a03 */
[----:B------:R-:W-:Y:S02]  /*5090*/  @!P1 IMAD.IADD R2, R3, 0x1, -R2 ;  /* 0x0000000103029824 */ /* 0x000fe400078e0a02 */
[----:B------:R-:W-:Y:S02]  /*50a0*/  @!P1 IMAD R44, R0, R7, R44 ;  /* 0x00000007002c9224 */ /* 0x000fe400078e022c */
[----:B------:R-:W-:Y:S01]  /*50b0*/  @!P1 IMAD R43, R2, R8, R43 ;  /* 0x00000008022b9224 */ /* 0x000fe200078e022b */
[----:B------:R-:W-:Y:S06]  /*50c0*/  @!P0 BRA `(.L_x_85) ;  /* 0x00000000007c8947 */ /* 0x000fec0003800000 */
[----:B------:R-:W1:Y:S01]  /*50d0*/  LDCU.64 UR8, c[0x4][0x80] ;  /* 0x01001000ff0877ac */ /* 0x000e620008000a00 */
[----:B------:R-:W-:Y:S01]  /*50e0*/  MOV R2, 0x0 ;  /* 0x0000000000027802 */ /* 0x000fe20000000f00 */
[----:B------:R-:W-:Y:S02]  /*50f0*/  HFMA2 R12, -RZ, RZ, 0, 5.9604644775390625e-08 ;  /* 0x00000001ff0c7431 */ /* 0x000fe400000001ff */
[----:B------:R-:W-:Y:S01]  /*5100*/  IMAD.MOV.U32 R8, RZ, RZ, 0x70 ;  /* 0x00000070ff087424 */ /* 0x000fe200078e00ff */
[----:B------:R2:W3:Y:S01]  /*5110*/  LDC.64 R14, c[0x4][R2] ;  /* 0x01000000020e7b82 */ /* 0x0004e20000000a00 */
[----:B------:R-:W4:Y:S01]  /*5120*/  LDCU.64 UR6, c[0x4][0x88] ;  /* 0x01001100ff0677ac */ /* 0x000f220008000a00 */
[----:B------:R-:W-:Y:S01]  /*5130*/  IMAD.MOV.U32 R13, RZ, RZ, RZ ;  /* 0x000000ffff0d7224 */ /* 0x000fe200078e00ff */
[----:B------:R-:W2:Y:S01]  /*5140*/  LDCU.64 UR4, c[0x4][0x8] ;  /* 0x01000100ff0477ac */ /* 0x000ea20008000a00 */
[----:B-1----:R-:W-:Y:S01]  /*5150*/  MOV R5, UR9 ;  /* 0x0000000900057c02 */ /* 0x002fe20008000f00 */
[----:B------:R-:W-:Y:S01]  /*5160*/  IMAD.U32 R4, RZ, RZ, UR8 ;  /* 0x00000008ff047e24 */ /* 0x000fe2000f8e00ff */
[----:B----4-:R-:W-:Y:S01]  /*5170*/  MOV R7, UR7 ;  /* 0x0000000700077c02 */ /* 0x010fe20008000f00 */
[----:B------:R-:W-:Y:S01]  /*5180*/  IMAD.U32 R6, RZ, RZ, UR6 ;  /* 0x00000006ff067e24 */ /* 0x000fe2000f8e00ff */
[----:B--2---:R-:W-:Y:S01]  /*5190*/  MOV R11, UR5 ;  /* 0x00000005000b7c02 */ /* 0x004fe20008000f00 */
[----:B------:R-:W-:Y:S02]  /*51a0*/  IMAD.U32 R10, RZ, RZ, UR4 ;  /* 0x00000004ff0a7e24 */ /* 0x000fe4000f8e00ff */
[----:B------:R-:W-:Y:S07]  /*51b0*/  LEPC R20, `(.L_x_86) ;  /* 0x000000001014794e */ /* 0x000fee0000000000 */
[----:B---3-5:R-:W-:Y:S05]  /*51c0*/  CALL.ABS.NOINC R14 ;  /* 0x000000000e007343 */ /* 0x028fea0003c00000 */
.L_x_86:
[----:B------:R-:W1:Y:S01]  /*51d0*/  LDCU.64 UR8, c[0x4][0x80] ;  /* 0x01001000ff0877ac */ /* 0x000e620008000a00 */
[----:B------:R-:W2:Y:S01]  /*51e0*/  LDC.64 R2, c[0x4][R2] ;  /* 0x0100000002027b82 */ /* 0x000ea20000000a00 */
[----:B------:R-:W-:Y:S02]  /*51f0*/  HFMA2 R12, -RZ, RZ, 0, 5.9604644775390625e-08 ;  /* 0x00000001ff0c7431 */ /* 0x000fe400000001ff */
[----:B------:R-:W-:Y:S02]  /*5200*/  IMAD.MOV.U32 R8, RZ, RZ, 0x70 ;  /* 0x00000070ff087424 */ /* 0x000fe400078e00ff */
[----:B------:R-:W-:Y:S01]  /*5210*/  IMAD.MOV.U32 R13, RZ, RZ, RZ ;  /* 0x000000ffff0d7224 */ /* 0x000fe200078e00ff */
[----:B------:R-:W3:Y:S01]  /*5220*/  LDCU.64 UR6, c[0x4][0x88] ;  /* 0x01001100ff0677ac */ /* 0x000ee20008000a00 */
[----:B------:R-:W4:Y:S01]  /*5230*/  LDCU.64 UR4, c[0x4][0x8] ;  /* 0x01000100ff0477ac */ /* 0x000f220008000a00 */
[----:B-1----:R-:W-:Y:S02]  /*5240*/  MOV R4, UR8 ;  /* 0x0000000800047c02 */ /* 0x002fe40008000f00 */
[----:B------:R-:W-:Y:S02]  /*5250*/  MOV R5, UR9 ;  /* 0x0000000900057c02 */ /* 0x000fe40008000f00 */
[----:B---3--:R-:W-:Y:S01]  /*5260*/  MOV R7, UR7 ;  /* 0x0000000700077c02 */ /* 0x008fe20008000f00 */
[----:B------:R-:W-:Y:S01]  /*5270*/  IMAD.U32 R6, RZ, RZ, UR6 ;  /* 0x00000006ff067e24 */ /* 0x000fe2000f8e00ff */
[----:B----4-:R-:W-:Y:S01]  /*5280*/  MOV R11, UR5 ;  /* 0x00000005000b7c02 */ /* 0x010fe20008000f00 */
[----:B------:R-:W-:Y:S02]  /*5290*/  IMAD.U32 R10, RZ, RZ, UR4 ;  /* 0x00000004ff0a7e24 */ /* 0x000fe4000f8e00ff */
[----:B------:R-:W-:Y:S07]  /*52a0*/  LEPC R20, `(.L_x_85) ;  /* 0x000000001014794e */ /* 0x000fee0000000000 */
[----:B--2---:R-:W-:Y:S05]  /*52b0*/  CALL.ABS.NOINC R2 ;  /* 0x0000000002007343 */ /* 0x004fea0003c00000 */
.L_x_85:
[----:B------:R-:W-:Y:S05]  /*52c0*/  BSYNC.RECONVERGENT B6 ;  /* 0x0000000000067941 */ /* 0x000fea0003800200 */
.L_x_84:
[----:B------:R-:W-:Y:S01]  /*52d0*/  ISETP.NE.U32.AND P4, PT, R82, RZ, PT ;  /* 0x000000ff5200720c */ /* 0x000fe20003f85070 */
[----:B------:R-:W-:Y:S01]  /*52e0*/  UISETP.NE.AND UP2, UPT, UR50, URZ, UPT ;  /* 0x000000ff3200728c */ /* 0x000fe2000bf45270 */
[----:B------:R-:W-:Y:S01]  /*52f0*/  ISETP.NE.U32.AND P2, PT, RZ, UR38, PT ;  /* 0x00000026ff007c0c */ /* 0x000fe2000bf45070 */
[----:B------:R-:W-:Y:S01]  /*5300*/  UISETP.NE.U32.AND UP1, UPT, UR44, URZ, UPT ;  /* 0x000000ff2c00728c */ /* 0x000fe2000bf25070 */
[----:B------:R-:W-:Y:S01]  /*5310*/  ISETP.NE.AND.EX P4, PT, R83, RZ, PT, P4 ;  /* 0x000000ff5300720c */ /* 0x000fe20003f85340 */
[----:B------:R-:W-:Y:S01]  /*5320*/  UPLOP3.LUT UP0, UPT, UPT, UPT, UPT, 0x40, 0x4 ;  /* 0x000000000004789c */ /* 0x000fe20003f0e870 */
[----:B------:R-:W-:Y:S01]  /*5330*/  ISETP.NE.AND.EX P2, PT, RZ, UR39, PT, P2 ;  /* 0x00000027ff007c0c */ /* 0x000fe2000bf45320 */
[----:B------:R-:W-:Y:S01]  /*5340*/  UISETP.NE.AND.EX UP1, UPT, UR45, URZ, UPT, UP1 ;  /* 0x000000ff2d00728c */ /* 0x000fe2000bf25310 */
[----:B------:R-:W-:Y:S04]  /*5350*/  PLOP3.LUT P1, PT, PT, PT, UP2, 0x80, 0x8 ;  /* 0x000000000008781c */ /* 0x000fe80003f2f028 */
[----:B------:R-:W-:Y:S06]  /*5360*/  @UP2 UPLOP3.LUT UP0, UPT, UPT, UPT, UP1, 0x80, 0x8 ;  /* 0x000000000008289c */ /* 0x000fec0003f0f010 */
[----:B------:R-:W-:Y:S01]  /*5370*/  PLOP3.LUT P0, PT, PT, PT, UP0, 0x80, 0x8 ;  /* 0x000000000008781c */ /* 0x000fe20003f0f008 */
[----:B------:R-:W-:Y:S01]  /*5380*/  @!UPT UIADD3 URZ, UPT, UPT, URZ, URZ, URZ ;  /* 0x000000fffffff290 */ /* 0x000fe2000fffe0ff */
[----:B------:R-:W-:Y:S11]  /*5390*/  BRA.U !UP1, `(.L_x_87) ;  /* 0x0000000109387547 */ /* 0x000ff6000b800000 */
[----:B------:R-:W-:Y:S01]  /*53a0*/  UISETP.NE.U32.AND UP0, UPT, UR38, URZ, UPT ;  /* 0x000000ff2600728c */ /* 0x000fe2000bf05070 */
[----:B------:R-:W-:Y:S02]  /*53b0*/  HFMA2 R0, -RZ, RZ, 0, 5.9604644775390625e-08 ;  /* 0x00000001ff007431 */ /* 0x000fe400000001ff */
[----:B------:R-:W-:Y:S01]  /*53c0*/  IMAD.MOV.U32 R88, RZ, RZ, 0x1 ;  /* 0x00000001ff587424 */ /* 0x000fe200078e00ff */
[----:B------:R-:W-:Y:S06]  /*53d0*/  UISETP.NE.AND.EX UP0, UPT, UR39, URZ, UPT, UP0 ;  /* 0x000000ff2700728c */ /* 0x000fec000bf05300 */
[----:B------:R-:W-:Y:S05]  /*53e0*/  PLOP3.LUT P3, PT, PT, PT, UP0, 0x80, 0x8 ;  /* 0x000000000008781c */ /* 0x000fea0003f6f008 */
[----:B------:R-:W1:Y:S01]  /*53f0*/  @UP0 LDCU.64 UR6, c[0x0][0x888] ;  /* 0x00011100ff0607ac */ /* 0x000e620008000a00 */
[----:B------:R-:W-:Y:S07]  /*5400*/  @UP0 UIMAD UR4, UR36, UR44, URZ ;  /* 0x0000002c240402a4 */ /* 0x000fee000f8e02ff */
[----:B------:R-:W-:Y:S01]  /*5410*/  @!P3 PRMT R88, R0, 0x7610, R88 ;  /* 0x000076100058b816 */ /* 0x000fe20000000058 */
[----:B-1----:R-:W-:Y:S03]  /*5420*/  @UP0 UIMAD.WIDE UR6, UR4, 0x4, UR6 ;  /* 0x00000004040608a5 */ /* 0x002fe6000f8e0206 */
[----:B------:R-:W1:Y:S03]  /*5430*/  @!UP0 LDCU UR4, c[0x0][0x880] ;  /* 0x00011000ff0487ac */ /* 0x000e660008000800 */
[----:B------:R-:W-:Y:S01]  /*5440*/  IMAD.U32 R2, RZ, RZ, UR6 ;  /* 0x00000006ff027e24 */ /* 0x000fe2000f8e00ff */
[----:B------:R-:W-:Y:S05]  /*5450*/  MOV R3, UR7 ;  /* 0x0000000700037c02 */ /* 0x000fea0008000f00 */
[----:B-----5:R2:W5:Y:S02]  /*5460*/  @P3 LDG.E R49, desc[UR46][R2.64] ;  /* 0x0000002e02313981 */ /* 0x020564000c1e1900 */
[----:B-12---:R-:W-:Y:S02]  /*5470*/  @!P3 IMAD.U32 R49, RZ, RZ, UR4 ;  /* 0x00000004ff31be24 */ /* 0x006fe4000f8e00ff */
.L_x_87:
[----:B------:R-:W-:Y:S05]  /*5480*/  @!P4 BRA `(.L_x_88) ;  /* 0x000000000020c947 */ /* 0x000fea0003800000 */
[----:B------:R-:W-:Y:S04]  /*5490*/  ISETP.NE.U32.AND P3, PT, R80, RZ, PT ;  /* 0x000000ff5000720c */ /* 0x000fe80003f65070 */
[----:B------:R-:W-:Y:S11]  /*54a0*/  ISETP.NE.AND.EX P3, PT, R81, RZ, PT, P3 ;  /* 0x000000ff5100720c */ /* 0x000ff60003f65330 */
[----:B------:R-:W-:Y:S02]  /*54b0*/  @!UPT UIADD3 URZ, UPT, UPT, URZ, URZ, URZ ;  /* 0x000000fffffff290 */ /* 0x000fe4000fffe0ff */
[----:B------:R-:W1:Y:S01]  /*54c0*/  @P3 LDC.64 R2, c[0x0][0x8a8] ;  /* 0x00022a00ff023b82 */ /* 0x000e620000000a00 */
[----:B------:R-:W-:Y:S04]  /*54d0*/  @P3 IMAD R0, R82, UR36, RZ ;  /* 0x0000002452003c24 */ /* 0x000fe8000f8e02ff */
[----:B-1----:R-:W-:Y:S05]  /*54e0*/  @P3 IMAD.WIDE R2, R0, 0x4, R2 ;  /* 0x0000000400023825 */ /* 0x002fea00078e0202 */
[----:B-----5:R1:W5:Y:S02]  /*54f0*/  @P3 LDG.E R47, desc[UR46][R2.64] ;  /* 0x0000002e022f3981 */ /* 0x020364000c1e1900 */
[----:B-1----:R-:W2:Y:S02]  /*5500*/  @!P3 LDC R47, c[0x0][0x8a0] ;  /* 0x00022800ff2fbb82 */ /* 0x002ea40000000800 */
.L_x_88:
[----:B-----5:R-:W-:Y:S01]  /*5510*/  FSETP.NEU.AND P3, PT, R49, RZ, PT ;  /* 0x000000ff3100720b */ /* 0x020fe20003f6d000 */
[----:B------:R-:W-:Y:S01]  /*5520*/  IMAD.SHL.U32 R66, R92, 0x2, RZ ;  /* 0x000000025c427824 */ /* 0x000fe200078e00ff */
[----:B------:R-:W-:Y:S01]  /*5530*/  SEL R4, RZ, 0xffffffff, P2 ;  /* 0xffffffffff047807 */ /* 0x000fe20001000000 */
[----:B------:R-:W-:Y:S01]  /*5540*/  BSSY B1, `(.L_x_89) ;  /* 0x0000043000017945 */ /* 0x000fe20003800000 */
[----:B------:R-:W-:Y:S01]  /*5550*/  @P1 LOP3.LUT P2, RZ, R88, 0xff, RZ, 0xc0, !PT ;  /* 0x000000ff58ff1812 */ /* 0x000fe2000784c0ff */
[----:B------:R-:W-:Y:S01]  /*5560*/  VIADD R107, R66, UR48 ;  /* 0x00000030426b7c36 */ /* 0x000fe20008000000 */
[----:B------:R-:W-:Y:S01]  /*5570*/  @P1 SEL R0, RZ, 0xffffffff, P3 ;  /* 0xffffffffff001807 */ /* 0x000fe20001800000 */
[----:B------:R-:W-:Y:S01]  /*5580*/  IMAD.MOV.U32 R67, RZ, RZ, 0x1 ;  /* 0x00000001ff437424 */ /* 0x000fe200078e00ff */
[----:B------:R-:W-:Y:S01]  /*5590*/  LOP3.LUT R98, R98, 0x1, RZ, 0x3c, !PT ;  /* 0x0000000162627812 */ /* 0x000fe200078e3cff */
[----:B------:R-:W-:Y:S01]  /*55a0*/  IMAD.MOV.U32 R65, RZ, RZ, RZ ;  /* 0x000000ffff417224 */ /* 0x000fe200078e00ff */
[----:B------:R-:W-:Y:S02]  /*55b0*/  @P0 SEL R0, R4, R0, !P2 ;  /* 0x0000000004000207 */ /* 0x000fe40005000000 */
[----:B------:R-:W-:Y:S02]  /*55c0*/  CS2R R78, SRZ ;  /* 0x00000000004e7805 */ /* 0x000fe4000001ff00 */
[----:B------:R-:W-:Y:S02]  /*55d0*/  LEA R64, R45, UR48, 0x3 ;  /* 0x000000302d407c11 */ /* 0x000fe4000f8e18ff */
[----:B------:R-:W-:Y:S02]  /*55e0*/  CS2R R76, SRZ ;  /* 0x00000000004c7805 */ /* 0x000fe4000001ff00 */
[----:B------:R-:W-:Y:S02]  /*55f0*/  @P1 LOP3.LUT R0, R0, 0x1, RZ, 0xc0, !PT ;  /* 0x0000000100001812 */ /* 0x000fe400078ec0ff */
[----:B------:R-:W-:Y:S02]  /*5600*/  CS2R R70, SRZ ;  /* 0x0000000000467805 */ /* 0x000fe4000001ff00 */
[----:B------:R-:W-:Y:S02]  /*5610*/  SHF.L.U32 R2, R97, 0x1f, RZ ;  /* 0x0000001f61027819 */ /* 0x000fe400000006ff */
[----:B------:R-:W-:Y:S02]  /*5620*/  CS2R R68, SRZ ;  /* 0x0000000000447805 */ /* 0x000fe4000001ff00 */
[----:B------:R-:W-:Y:S02]  /*5630*/  ISETP.NE.U32.OR P6, PT, R0, 0x1, !P1 ;  /* 0x000000010000780c */ /* 0x000fe40004fc5470 */
[----:B------:R-:W-:Y:S02]  /*5640*/  CS2R R62, SRZ ;  /* 0x00000000003e7805 */ /* 0x000fe4000001ff00 */
[----:B------:R-:W-:Y:S02]  /*5650*/  PLOP3.LUT P2, PT, PT, PT, UP1, 0x80, 0x8 ;  /* 0x000000000008781c */ /* 0x000fe40003f4f018 */
[----:B------:R-:W-:Y:S02]  /*5660*/  CS2R R60, SRZ ;  /* 0x00000000003c7805 */ /* 0x000fe4000001ff00 */
[----:B------:R-:W-:Y:S02]  /*5670*/  LEA.HI R48, R45, R45, RZ, 0x1 ;  /* 0x0000002d2d307211 */ /* 0x000fe400078f08ff */
[----:B------:R-:W-:Y:S02]  /*5680*/  CS2R R58, SRZ ;  /* 0x00000000003a7805 */ /* 0x000fe4000001ff00 */
[----:B------:R-:W-:Y:S02]  /*5690*/  LOP3.LUT P4, R103, R88, 0xff, RZ, 0xc0, !PT ;  /* 0x000000ff58677812 */ /* 0x000fe4000788c0ff */
[----:B------:R-:W-:Y:S02]  /*56a0*/  CS2R R56, SRZ ;  /* 0x0000000000387805 */ /* 0x000fe4000001ff00 */
[----:B------:R-:W-:Y:S01]  /*56b0*/  SEL R3, RZ, 0xffffffff, P3 ;  /* 0xffffffffff037807 */ /* 0x000fe20001800000 */
[----:B------:R-:W-:Y:S01]  /*56c0*/  VIADD R108, R107, 0x400 ;  /* 0x000004006b6c7836 */ /* 0x000fe20000000000 */
[----:B------:R-:W-:Y:S01]  /*56d0*/  P2R R105, PR, RZ, 0x40 ;  /* 0x00000040ff697803 */ /* 0x000fe20000000000 */
[----:B------:R-:W-:Y:S01]  /*56e0*/  IMAD.IADD R106, R99, 0x1, R107 ;  /* 0x00000001636a7824 */ /* 0x000fe200078e026b */
[----:B------:R-:W-:Y:S02]  /*56f0*/  @P6 SHF.L.U32 R0, R98, 0x1f, RZ ;  /* 0x0000001f62006819 */ /* 0x000fe400000006ff */
[----:B------:R-:W-:Y:S02]  /*5700*/  @P2 SEL R3, R4, R3, !P4 ;  /* 0x0000000304032207 */ /* 0x000fe40006000000 */
[----:B------:R1:W3:Y:S02]  /*5710*/  @P6 SYNCS.PHASECHK.TRANS64.TRYWAIT P1, [UR48+0x30], R0 ;  /* 0x00003000ff0065a7 */ /* 0x0002e40008021130 */
[----:B------:R-:W-:Y:S04]  /*5720*/  LOP3.LUT R3, R3, 0x1, RZ, 0xc0, !PT ;  /* 0x0000000103037812 */ /* 0x000fe800078ec0ff */
[----:B------:R-:W-:Y:S04]  /*5730*/  ISETP.NE.U32.AND P5, PT, R3, 0x1, PT ;  /* 0x000000010300780c */ /* 0x000fe80003fa5070 */
[----:B------:R-:W-:Y:S01]  /*5740*/  P2R R72, PR, RZ, 0x20 ;  /* 0x00000020ff487803 */ /* 0x000fe20000000000 */
[----:B------:R4:W2:Y:S01]  /*5750*/  SYNCS.PHASECHK.TRANS64.TRYWAIT P0, [R64+URZ+0xa0], R2 ;  /* 0x0000a002400075a7 */ /* 0x0008a200080011ff */
[C---:B-1----:R-:W-:Y:S01]  /*5760*/  IMAD.SHL.U32 R0, R48.reuse, 0x80, RZ ;  /* 0x0000008030007824 */ /* 0x042fe200078e00ff */
[----:B------:R-:W-:Y:S04]  /*5770*/  LOP3.LUT R48, R48, 0xffe, RZ, 0xc0, !PT ;  /* 0x00000ffe30307812 */ /* 0x000fe800078ec0ff */
[----:B------:R-:W-:Y:S01]  /*5780*/  LOP3.LUT R0, R0, 0xffffff00, RZ, 0xc0, !PT ;  /* 0xffffff0000007812 */ /* 0x000fe200078ec0ff */
[----:B------:R-:W-:Y:S04]  /*5790*/  IMAD.IADD R48, R45, 0x1, -R48 ;  /* 0x000000012d307824 */ /* 0x000fe800078e0a30 */
[----:B------:R-:W-:Y:S04]  /*57a0*/  IMAD.IADD R0, R46, 0x1, R0 ;  /* 0x000000012e007824 */ /* 0x000fe800078e0200 */
[----:B------:R-:W-:Y:S01]  /*57b0*/  IMAD R48, R48, 0x100000, R0 ;  /* 0x0010000030307824 */ /* 0x000fe200078e0200 */
[----:B---3--:R-:W-:Y:S01]  /*57c0*/  @P6 SEL R67, RZ, 0x1, !P1 ;  /* 0x00000001ff436807 */ /* 0x008fe20004800000 */
[----:B----4-:R-:W-:Y:S06]  /*57d0*/  @!P6 BRA `(.L_x_90) ;  /* 0x000000000064e947 */ /* 0x010fec0003800000 */
[----:B------:R-:W-:Y:S01]  /*57e0*/  @P5 IMAD R5, R100, 0x2, R108 ;  /* 0x0000000264055824 */ /* 0x000fe200078e026c */
[----:B------:R-:W-:Y:S01]  /*57f0*/  ISETP.NE.AND P1, PT, R67, RZ, PT ;  /* 0x000000ff4300720c */ /* 0x000fe20003f25270 */
[----:B------:R-:W-:Y:S01]  /*5800*/  IMAD.MOV.U32 R78, RZ, RZ, RZ ;  /* 0x000000ffff4e7224 */ /* 0x000fe200078e00ff */
[----:B------:R-:W-:Y:S01]  /*5810*/  BSSY B0, `(.L_x_91) ;  /* 0x000000d000007945 */ /* 0x000fe20003800000 */
[----:B------:R-:W-:Y:S01]  /*5820*/  @P5 IMAD.IADD R4, R99, 0x1, R5 ;  /* 0x0000000163045824 */ /* 0x000fe200078e0205 */
[----:B------:R-:W-:Y:S02]  /*5830*/  CS2R R70, SRZ ;  /* 0x0000000000467805 */ /* 0x000fe4000001ff00 */
[----:B------:R-:W-:Y:S02]  /*5840*/  CS2R R68, SRZ ;  /* 0x0000000000447805 */ /* 0x000fe4000001ff00 */
[----:B------:R-:W-:Y:S02]  /*5850*/  CS2R R76, SRZ ;  /* 0x00000000004c7805 */ /* 0x000fe4000001ff00 */
[----:B------:R-:W-:Y:S02]  /*5860*/  CS2R R58, SRZ ;  /* 0x00000000003a7805 */ /* 0x000fe4000001ff00 */
[----:B------:R-:W-:Y:S02]  /*5870*/  CS2R R56, SRZ ;  /* 0x0000000000387805 */ /* 0x000fe4000001ff00 */
[----:B------:R-:W-:Y:S02]  /*5880*/  CS2R R62, SRZ ;  /* 0x00000000003e7805 */ /* 0x000fe4000001ff00 */
[----:B------:R-:W-:Y:S01]  /*5890*/  CS2R R60, SRZ ;  /* 0x00000000003c7805 */ /* 0x000fe2000001ff00 */
[----:B------:R-:W-:Y:S06]  /*58a0*/  @P1 BRA `(.L_x_92) ;  /* 0x00000000000c1947 */ /* 0x000fec0003800000 */
[----:B------:R-:W-:Y:S04]  /*58b0*/  SHF.L.U32 R3, R98, 0x1f, RZ ;  /* 0x0000001f62037819 */ /* 0x000fe800000006ff */
[----:B------:R-:W1:Y:S02]  /*58c0*/  SYNCS.PHASECHK.TRANS64.TRYWAIT P1, [UR48+0x30], R3 ;  /* 0x00003003ff0075a7 */ /* 0x000e640008021130 */
[----:B-1----:R-:W-:Y:S05]  /*58d0*/  @!P1 BRA `(.L_x_93) ;  /* 0x0000003c00689947 */ /* 0x002fea0003800000 */
.L_x_92:
[----:B------:R-:W-:Y:S05]  /*58e0*/  BSYNC B0 ;  /* 0x0000000000007941 */ /* 0x000fea0003800000 */
.L_x_91:
[----:B------:R-:W-:Y:S01]  /*58f0*/  ISETP.NE.AND P1, PT, R72, RZ, PT ;  /* 0x000000ff4800720c */ /* 0x000fe20003f25270 */
[----:B------:R-:W-:Y:S11]  /*5900*/  HFMA2 R65, -RZ, RZ, 0, 5.9604644775390625e-08 ;  /* 0x00000001ff417431 */ /* 0x000ff600000001ff */
[----:B------:R-:W-:Y:S01]  /*5910*/  @!UPT UIADD3 URZ, UPT, UPT, URZ, URZ, URZ ;  /* 0x000000fffffff290 */ /* 0x000fe2000fffe0ff */
[----:B------:R-:W-:Y:S05]  /*5920*/  @P1 WARPSYNC.ALL ;  /* 0x0000000000001948 */ /* 0x000fea0003800000 */
[----:B------:R3:W4:Y:S04]  /*5930*/  @P1 LDSM.16.M88.4 R68, [R5] ;  /* 0x000000000544183b */ /* 0x0007280000000200 */
[----:B------:R3:W1:Y:S04]  /*5940*/  @P1 LDSM.16.M88.4 R76, [R4] ;  /* 0x00000000044c183b */ /* 0x0006680000000200 */
[----:B------:R3:W1:Y:S04]  /*5950*/  @P1 LDSM.16.M88.4 R56, [R66+UR48+0x400] ;  /* 0x000400304238183b */ /* 0x0006680008000200 */
[----:B------:R3:W1:Y:S02]  /*5960*/  @P1 LDSM.16.M88.4 R60, [R106+0x400] ;  /* 0x000400006a3c183b */ /* 0x0006640000000200 */
.L_x_90:
[----:B------:R-:W-:Y:S05]  /*5970*/  BSYNC B1 ;  /* 0x0000000000017941 */ /* 0x000fea0003800000 */
.L_x_89:
[----:B-1----:R-:W-:Y:S04]  /*5980*/  SHF.R.U32.HI R0, RZ, 0x15, R48 ;  /* 0x00000015ff007819 */ /* 0x002fe80000011630 */
[----:B------:R-:W-:Y:S01]  /*5990*/  LOP3.LUT P1, RZ, R0, 0x3, R93, 0x48, !PT ;  /* 0x0000000300ff7812 */ /* 0x000fe2000782485d */
[----:B------:R-:W-:Y:S01]  /*59a0*/  @!UPT UIADD3 URZ, UPT, UPT, URZ, URZ, URZ ;  /* 0x000000fffffff290 */ /* 0x000fe2000fffe0ff */
[----:B--2---:R-:W-:Y:S11]  /*59b0*/  @P0 BRA `(.L_x_94) ;  /* 0x0000000000080947 */ /* 0x004ff60003800000 */
[----:B------:R-:W1:Y:S02]  /*59c0*/  SYNCS.PHASECHK.TRANS64.TRYWAIT P0, [R64+URZ+0xa0], R2 ;  /* 0x0000a002400075a7 */ /* 0x000e6400080011ff */
[----:B-1----:R-:W-:Y:S05]  /*59d0*/  @!P0 BRA `(.L_x_95) ;  /* 0x0000003c00408947 */ /* 0x002fea0003800000 */
.L_x_94:
[----:B------:R-:W-:Y:S05]  /*59e0*/  @!P1 BRA `(.L_x_96) ;  /* 0x0000000000409947 */ /* 0x000fea0003800000 */
[----:B------:R-:W3:Y:S01]  /*59f0*/  LDCU.64 UR8, c[0x4][0x70] ;  /* 0x01000e00ff0877ac */ /* 0x000ee20008000a00 */
[----:B------:R-:W-:Y:S01]  /*5a00*/  MOV R3, 0x0 ;  /* 0x0000000000037802 */ /* 0x000fe20000000f00 */
[----:B------:R-:W-:Y:S02]  /*5a10*/  HFMA2 R12, -RZ, RZ, 0, 5.9604644775390625e-08 ;  /* 0x00000001ff0c7431 */ /* 0x000fe400000001ff */
[----:B------:R-:W-:Y:S02]  /*5a20*/  IMAD.MOV.U32 R8, RZ, RZ, 0x192 ;  /* 0x00000192ff087424 */ /* 0x000fe400078e00ff */
[----:B------:R-:W-:Y:S01]  /*5a30*/  IMAD.MOV.U32 R13, RZ, RZ, RZ ;  /* 0x000000ffff0d7224 */ /* 0x000fe200078e00ff */
[----:B------:R-:W2:Y:S01]  /*5a40*/  LDCU.64 UR6, c[0x4][0x78] ;  /* 0x01000f00ff0677ac */ /* 0x000ea20008000a00 */
[----:B-1----:R-:W1:Y:S01]  /*5a50*/  LDC.64 R2, c[0x4][R3] ;  /* 0x0100000003027b82 */ /* 0x002e620000000a00 */
[----:B------:R-:W5:Y:S01]  /*5a60*/  LDCU.64 UR4, c[0x4][0x10] ;  /* 0x01000200ff0477ac */ /* 0x000f620008000a00 */
[----:B---3--:R-:W-:Y:S01]  /*5a70*/  MOV R5, UR9 ;  /* 0x0000000900057c02 */ /* 0x008fe20008000f00 */
[----:B------:R-:W-:Y:S01]  /*5a80*/  IMAD.U32 R4, RZ, RZ, UR8 ;  /* 0x00000008ff047e24 */ /* 0x000fe2000f8e00ff */
[----:B--2---:R-:W-:Y:S01]  /*5a90*/  MOV R7, UR7 ;  /* 0x0000000700077c02 */ /* 0x004fe20008000f00 */
[----:B------:R-:W-:Y:S01]  /*5aa0*/  IMAD.U32 R6, RZ, RZ, UR6 ;  /* 0x00000006ff067e24 */ /* 0x000fe2000f8e00ff */
[----:B-----5:R-:W-:Y:S01]  /*5ab0*/  MOV R11, UR5 ;  /* 0x00000005000b7c02 */ /* 0x020fe20008000f00 */
[----:B------:R-:W-:Y:S02]  /*5ac0*/  IMAD.U32 R10, RZ, RZ, UR4 ;  /* 0x00000004ff0a7e24 */ /* 0x000fe4000f8e00ff */
[----:B------:R-:W-:Y:S07]  /*5ad0*/  LEPC R20, `(.L_x_96) ;  /* 0x000000001014794e */ /* 0x000fee0000000000 */
[----:B-1--4-:R-:W-:Y:S05]  /*5ae0*/  CALL.ABS.NOINC R2 ;  /* 0x0000000002007343 */ /* 0x012fea0003c00000 */
.L_x_96:
[----:B------:R-:W-:Y:S01]  /*5af0*/  SHF.L.U32 R50, R56, 0x10, RZ ;  /* 0x0000001038327819 */ /* 0x000fe200000006ff */
[----:B------:R-:W-:Y:S05]  /*5b00*/  WARPSYNC.ALL ;  /* 0x0000000000007948 */ /* 0x000fea0003800000 */
[----:B------:R-:W-:Y:S01]  /*5b10*/  R2UR UR4, R48 ;  /* 0x00000000300472ca */ /* 0x000fe200000e0000 */
[----:B------:R-:W-:Y:S01]  /*5b20*/  BSSY.RECONVERGENT B0, `(.L_x_97) ;  /* 0x000008b000007945 */ /* 0x000fe20003800200 */
[----:B------:R-:W-:Y:S02]  /*5b30*/  LOP3.LUT R51, R56, 0xffff0000, RZ, 0xc0, !PT ;  /* 0xffff000038337812 */ /* 0x000fe400078ec0ff */
[----:B------:R-:W-:Y:S02]  /*5b40*/  SHF.L.U32 R52, R57, 0x10, RZ ;  /* 0x0000001039347819 */ /* 0x000fe400000006ff */
[----:B------:R-:W-:Y:S02]  /*5b50*/  SHF.L.U32 R73, R100, 0x1, RZ ;  /* 0x0000000164497819 */ /* 0x000fe400000006ff */
[----:B------:R-:W-:Y:S02]  /*5b60*/  ISETP.NE.AND P0, PT, R101, RZ, PT ;  /* 0x000000ff6500720c */ /* 0x000fe40003f05270 */
[----:B------:R-:W-:Y:S03]  /*5b70*/  IADD3 R108, PT, PT, R108, R73, RZ ;  /* 0x000000496c6c7210 */ /* 0x000fe60007ffe0ff */
[----:B---3--:R-:W2:Y:S01]  /*5b80*/  LDTM.16dp256bit.x8 R4, tmem[UR4] ;  /* 0x00000004000479ee */ /* 0x008ea200081a0000 */
[----:B------:R-:W-:Y:S01]  /*5b90*/  IADD3 R109, PT, PT, R99, R108, RZ ;  /* 0x0000006c636d7210 */ /* 0x000fe20007ffe0ff */
[C---:B--2---:R-:W-:Y:S01]  /*5ba0*/  FMUL R0, R47.reuse, R4 ;  /* 0x000000042f007220 */ /* 0x044fe20000400000 */
[C---:B-1----:R-:W-:Y:S01]  /*5bb0*/  FMUL R2, R47.reuse, R5 ;  /* 0x000000052f027220 */ /* 0x042fe20000400000 */
[C---:B------:R-:W-:Y:S01]  /*5bc0*/  FMUL R4, R47.reuse, R8 ;  /* 0x000000082f047220 */ /* 0x040fe20000400000 */
[C---:B------:R-:W-:Y:S01]  /*5bd0*/  FMUL R3, R47.reuse, R6 ;  /* 0x000000062f037220 */ /* 0x040fe20000400000 */
[C---:B------:R-:W-:Y:S01]  /*5be0*/  FMUL R5, R47.reuse, R9 ;  /* 0x000000092f057220 */ /* 0x040fe20000400000 */
[C---:B------:R-:W-:Y:S01]  /*5bf0*/  FMUL R8, R47.reuse, R12 ;  /* 0x0000000c2f087220 */ /* 0x040fe20000400000 */
[C---:B------:R-:W-:Y:S01]  /*5c00*/  FMUL R6, R47.reuse, R10 ;  /* 0x0000000a2f067220 */ /* 0x040fe20000400000 */
[C---:B------:R-:W-:Y:S01]  /*5c10*/  FMUL R9, R47.reuse, R13 ;  /* 0x0000000d2f097220 */ /* 0x040fe20000400000 */
[----:B------:R-:W-:Y:S01]  /*5c20*/  FMUL R12, R47, R16 ;  /* 0x000000102f0c7220 */ /* 0x000fe20000400000 */
[----:B------:R-:W-:Y:S01]  /*5c30*/  FFMA R0, R49, R50, R0 ;  /* 0x0000003231007223 */ /* 0x000fe20000000000 */
[C---:B------:R-:W-:Y:S01]  /*5c40*/  FMUL R10, R47.reuse, R14 ;  /* 0x0000000e2f0a7220 */ /* 0x040fe20000400000 */
[C---:B------:R-:W-:Y:S01]  /*5c50*/  FMUL R13, R47.reuse, R17 ;  /* 0x000000112f0d7220 */ /* 0x040fe20000400000 */
[----:B------:R-:W-:Y:S01]  /*5c60*/  FMUL R16, R47, R20 ;  /* 0x000000142f107220 */ /* 0x000fe20000400000 */
[----:B------:R-:W-:Y:S01]  /*5c70*/  FFMA R2, R49, R51, R2 ;  /* 0x0000003331027223 */ /* 0x000fe20000000002 */
[C---:B------:R-:W-:Y:S01]  /*5c80*/  FMUL R14, R47.reuse, R18 ;  /* 0x000000122f0e7220 */ /* 0x040fe20000400000 */
[C---:B------:R-:W-:Y:S01]  /*5c90*/  FMUL R17, R47.reuse, R21 ;  /* 0x000000152f117220 */ /* 0x040fe20000400000 */
[C---:B------:R-:W-:Y:S01]  /*5ca0*/  FMUL R20, R47.reuse, R24 ;  /* 0x000000182f147220 */ /* 0x040fe20000400000 */
[C---:B------:R-:W-:Y:S01]  /*5cb0*/  FMUL R18, R47.reuse, R22 ;  /* 0x000000162f127220 */ /* 0x040fe20000400000 */
[C---:B------:R-:W-:Y:S01]  /*5cc0*/  FMUL R21, R47.reuse, R25 ;  /* 0x000000192f157220 */ /* 0x040fe20000400000 */
[C---:B------:R-:W-:Y:S01]  /*5cd0*/  FMUL R24, R47.reuse, R28 ;  /* 0x0000001c2f187220 */ /* 0x040fe20000400000 */
[C---:B------:R-:W-:Y:S01]  /*5ce0*/  FMUL R22, R47.reuse, R26 ;  /* 0x0000001a2f167220 */ /* 0x040fe20000400000 */
[C---:B------:R-:W-:Y:S01]  /*5cf0*/  FMUL R25, R47.reuse, R29 ;  /* 0x0000001d2f197220 */ /* 0x040fe20000400000 */
[----:B------:R-:W-:Y:S01]  /*5d00*/  FMUL R28, R47, R32 ;  /* 0x000000202f1c7220 */ /* 0x000fe20000400000 */
[----:B------:R-:W-:Y:S01]  /*5d10*/  LOP3.LUT R32, R57, 0xffff0000, RZ, 0xc0, !PT ;  /* 0xffff000039207812 */ /* 0x000fe200078ec0ff */
[C---:B------:R-:W-:Y:S01]  /*5d20*/  FMUL R26, R47.reuse, R30 ;  /* 0x0000001e2f1a7220 */ /* 0x040fe20000400000 */
[----:B------:R-:W-:Y:S01]  /*5d30*/  FMUL R29, R47, R33 ;  /* 0x000000212f1d7220 */ /* 0x000fe20000400000 */
[----:B------:R-:W-:Y:S01]  /*5d40*/  SHF.L.U32 R33, R58, 0x10, RZ ;  /* 0x000000103a217819 */ /* 0x000fe200000006ff */
[----:B------:R-:W-:Y:S01]  /*5d50*/  FFMA R3, R49, R52, R3 ;  /* 0x0000003431037223 */ /* 0x000fe20000000003 */
[----:B------:R-:W-:Y:S01]  /*5d60*/  F2FP.BF16.F32.PACK_AB R52, R2, R0 ;  /* 0x000000000234723e */ /* 0x000fe200000010ff */
[----:B------:R-:W-:Y:S01]  /*5d70*/  FMUL R7, R47, R7 ;  /* 0x000000072f077220 */ /* 0x000fe20000400000 */
[----:B------:R-:W-:Y:S01]  /*5d80*/  SHF.L.U32 R0, R59, 0x10, RZ ;  /* 0x000000103b007819 */ /* 0x000fe200000006ff */
[----:B------:R-:W-:Y:S01]  /*5d90*/  FMUL R30, R47, R34 ;  /* 0x000000222f1e7220 */ /* 0x000fe20000400000 */
[----:B------:R-:W-:Y:S01]  /*5da0*/  LOP3.LUT R34, R58, 0xffff0000, RZ, 0xc0, !PT ;  /* 0xffff00003a227812 */ /* 0x000fe200078ec0ff */
[----:B------:R-:W-:Y:S01]  /*5db0*/  FFMA R7, R49, R32, R7 ;  /* 0x0000002031077223 */ /* 0x000fe20000000007 */
[----:B------:R-:W-:Y:S01]  /*5dc0*/  LOP3.LUT R2, R59, 0xffff0000, RZ, 0xc0, !PT ;  /* 0xffff00003b027812 */ /* 0x000fe200078ec0ff */
[----:B------:R-:W-:Y:S01]  /*5dd0*/  FFMA R4, R49, R33, R4 ;  /* 0x0000002131047223 */ /* 0x000fe20000000004 */
[----:B------:R-:W-:Y:S01]  /*5de0*/  FMUL R11, R47, R11 ;  /* 0x0000000b2f0b7220 */ /* 0x000fe20000400000 */
[----:B------:R-:W-:Y:S01]  /*5df0*/  FFMA R5, R49, R34, R5 ;  /* 0x0000002231057223 */ /* 0x000fe20000000005 */
[----:B------:R-:W-:Y:S01]  /*5e00*/  F2FP.BF16.F32.PACK_AB R53, R7, R3 ;  /* 0x000000030735723e */ /* 0x000fe200000010ff */
[C---:B------:R-:W-:Y:S01]  /*5e10*/  FFMA R6, R49.reuse, R0, R6 ;  /* 0x0000000031067223 */ /* 0x040fe20000000006 */
[C---:B------:R-:W-:Y:S01]  /*5e20*/  SHF.L.U32 R0, R60.reuse, 0x10, RZ ;  /* 0x000000103c007819 */ /* 0x040fe200000006ff */
[----:B------:R-:W-:Y:S01]  /*5e30*/  FFMA R11, R49, R2, R11 ;  /* 0x00000002310b7223 */ /* 0x000fe2000000000b */
[----:B------:R-:W-:Y:S01]  /*5e40*/  LOP3.LUT R2, R60, 0xffff0000, RZ, 0xc0, !PT ;  /* 0xffff00003c027812 */ /* 0x000fe200078ec0ff */
[----:B------:R-:W-:Y:S01]  /*5e50*/  FMUL R15, R47, R15 ;  /* 0x0000000f2f0f7220 */ /* 0x000fe20000400000 */
[----:B------:R-:W-:Y:S01]  /*5e60*/  SHF.L.U32 R3, R61, 0x10, RZ ;  /* 0x000000103d037819 */ /* 0x000fe200000006ff */
[----:B------:R-:W-:Y:S01]  /*5e70*/  FFMA R8, R49, R0, R8 ;  /* 0x0000000031087223 */ /* 0x000fe20000000008 */
[----:B------:R-:W-:Y:S01]  /*5e80*/  LOP3.LUT R0, R61, 0xffff0000, RZ, 0xc0, !PT ;  /* 0xffff00003d007812 */ /* 0x000fe200078ec0ff */
[C---:B------:R-:W-:Y:S01]  /*5e90*/  FFMA R9, R49.reuse, R2, R9 ;  /* 0x0000000231097223 */ /* 0x040fe20000000009 */
[C---:B------:R-:W-:Y:S01]  /*5ea0*/  SHF.L.U32 R2, R62.reuse, 0x10, RZ ;  /* 0x000000103e027819 */ /* 0x040fe200000006ff */
[----:B------:R-:W-:Y:S01]  /*5eb0*/  FFMA R10, R49, R3, R10 ;  /* 0x00000003310a7223 */ /* 0x000fe2000000000a */
[----:B------:R-:W-:Y:S01]  /*5ec0*/  SHF.L.U32 R3, R63, 0x10, RZ ;  /* 0x000000103f037819 */ /* 0x000fe200000006ff */
[C---:B------:R-:W-:Y:S01]  /*5ed0*/  FFMA R15, R49.reuse, R0, R15 ;  /* 0x00000000310f7223 */ /* 0x040fe2000000000f */
[----:B------:R-:W-:Y:S01]  /*5ee0*/  LOP3.LUT R0, R62, 0xffff0000, RZ, 0xc0, !PT ;  /* 0xffff00003e007812 */ /* 0x000fe200078ec0ff */
[----:B------:R-:W-:Y:S01]  /*5ef0*/  FFMA R12, R49, R2, R12 ;  /* 0x00000002310c7223 */ /* 0x000fe2000000000c */
[C---:B----4-:R-:W-:Y:S01]  /*5f00*/  SHF.L.U32 R2, R68.reuse, 0x10, RZ ;  /* 0x0000001044027819 */ /* 0x050fe200000006ff */
[----:B------:R-:W-:Y:S01]  /*5f10*/  FMUL R19, R47, R19 ;  /* 0x000000132f137220 */ /* 0x000fe20000400000 */
[----:B------:R-:W-:Y:S01]  /*5f20*/  F2FP.BF16.F32.PACK_AB R54, R5, R4 ;  /* 0x000000040536723e */ /* 0x000fe200000010ff */
[----:B------:R-:W-:Y:S01]  /*5f30*/  FFMA R13, R49, R0, R13 ;  /* 0x00000000310d7223 */ /* 0x000fe2000000000d */
[----:B------:R-:W-:Y:S01]  /*5f40*/  LOP3.LUT R0, R63, 0xffff0000, RZ, 0xc0, !PT ;  /* 0xffff00003f007812 */ /* 0x000fe200078ec0ff */
[----:B------:R-:W-:Y:S01]  /*5f50*/  FFMA R14, R49, R3, R14 ;  /* 0x00000003310e7223 */ /* 0x000fe2000000000e */
[----:B------:R-:W-:Y:S01]  /*5f60*/  LOP3.LUT R3, R68, 0xffff0000, RZ, 0xc0, !PT ;  /* 0xffff000044037812 */ /* 0x000fe200078ec0ff */
[----:B------:R-:W-:Y:S01]  /*5f70*/  FMUL R23, R47, R23 ;  /* 0x000000172f177220 */ /* 0x000fe20000400000 */
[----:B------:R-:W-:Y:S01]  /*5f80*/  F2FP.BF16.F32.PACK_AB R55, R11, R6 ;  /* 0x000000060b37723e */ /* 0x000fe200000010ff */
[----:B------:R-:W-:Y:S01]  /*5f90*/  FFMA R19, R49, R0, R19 ;  /* 0x0000000031137223 */ /* 0x000fe20000000013 */
[----:B------:R-:W-:Y:S01]  /*5fa0*/  SHF.L.U32 R0, R69, 0x10, RZ ;  /* 0x0000001045007819 */ /* 0x000fe200000006ff */
[----:B------:R-:W-:Y:S01]  /*5fb0*/  FFMA R16, R49, R2, R16 ;  /* 0x0000000231107223 */ /* 0x000fe20000000010 */
[----:B------:R-:W-:Y:S01]  /*5fc0*/  LOP3.LUT R2, R69, 0xffff0000, RZ, 0xc0, !PT ;  /* 0xffff000045027812 */ /* 0x000fe200078ec0ff */
[----:B------:R-:W-:Y:S01]  /*5fd0*/  FFMA R17, R49, R3, R17 ;  /* 0x0000000331117223 */ /* 0x000fe20000000011 */
[----:B------:R-:W-:Y:S01]  /*5fe0*/  SHF.L.U32 R3, R71, 0x10, RZ ;  /* 0x0000001047037819 */ /* 0x000fe200000006ff */
        /* <DEDUP_REMOVED lines=15> */
[C---:B------:R-:W-:Y:S01]  /*60e0*/  SHF.L.U32 R2, R78.reuse, 0x10, RZ ;  /* 0x000000104e027819 */ /* 0x040fe200000006ff */
[----:B------:R-:W-:Y:S01]  /*60f0*/  FMUL R31, R47, R31 ;  /* 0x0000001f2f1f7220 */ /* 0x000fe20000400000 */
[----:B------:R-:W-:Y:S01]  /*6100*/  F2FP.BF16.F32.PACK_AB R8, R9, R8 ;  /* 0x000000080908723e */ /* 0x000fe200000010ff */
[----:B------:R1:W-:Y:S01]  /*6110*/  STSM.16.M88.4 [R107+0x400], R52 ;  /* 0x000400346b007844 */ /* 0x0003e20000000200 */
        /* <DEDUP_REMOVED lines=8> */
[----:B------:R-:W-:Y:S01]  /*61a0*/  LOP3.LUT R0, R79, 0xffff0000, RZ, 0xc0, !PT ;  /* 0xffff00004f007812 */ /* 0x000fe200078ec0ff */
[----:B------:R-:W-:Y:S01]  /*61b0*/  FFMA R28, R49, R2, R28 ;  /* 0x00000002311c7223 */ /* 0x000fe2000000001c */
[----:B------:R-:W-:Y:S01]  /*61c0*/  F2FP.BF16.F32.PACK_AB R11, R19, R14 ;  /* 0x0000000e130b723e */ /* 0x000fe200000010ff */
[----:B------:R-:W-:Y:S01]  /*61d0*/  FFMA R29, R49, R3, R29 ;  /* 0x00000003311d7223 */ /* 0x000fe2000000001d */
[----:B------:R-:W-:Y:S01]  /*61e0*/  F2FP.BF16.F32.PACK_AB R16, R17, R16 ;  /* 0x000000101110723e */ /* 0x000fe200000010ff */
[----:B------:R-:W-:Y:S01]  /*61f0*/  FFMA R30, R49, R4, R30 ;  /* 0x00000004311e7223 */ /* 0x000fe2000000001e */
[----:B------:R-:W-:Y:S01]  /*6200*/  F2FP.BF16.F32.PACK_AB R17, R23, R18 ;  /* 0x000000121711723e */ /* 0x000fe200000010ff */
[----:B------:R1:W-:Y:S01]  /*6210*/  STSM.16.M88.4 [R106+0x400], R8 ;  /* 0x000400086a007844 */ /* 0x0003e20000000200 */
[----:B------:R-:W-:Y:S01]  /*6220*/  FFMA R35, R49, R0, R35 ;  /* 0x0000000031237223 */ /* 0x000fe20000000023 */
[----:B------:R-:W-:Y:S02]  /*6230*/  F2FP.BF16.F32.PACK_AB R18, R21, R20 ;  /* 0x000000141512723e */ /* 0x000fe400000010ff */
[----:B------:R-:W-:Y:S02]  /*6240*/  F2FP.BF16.F32.PACK_AB R19, R27, R22 ;  /* 0x000000161b13723e */ /* 0x000fe400000010ff */
[----:B------:R-:W-:Y:S02]  /*6250*/  F2FP.BF16.F32.PACK_AB R24, R25, R24 ;  /* 0x000000181918723e */ /* 0x000fe400000010ff */
[----:B------:R-:W-:Y:S01]  /*6260*/  F2FP.BF16.F32.PACK_AB R25, R31, R26 ;  /* 0x0000001a1f19723e */ /* 0x000fe200000010ff */
[----:B------:R1:W-:Y:S01]  /*6270*/  STSM.16.M88.4 [R108], R16 ;  /* 0x000000106c007844 */ /* 0x0003e20000000200 */
[----:B------:R-:W-:Y:S02]  /*6280*/  F2FP.BF16.F32.PACK_AB R26, R29, R28 ;  /* 0x0000001c1d1a723e */ /* 0x000fe400000010ff */
[----:B------:R-:W-:Y:S05]  /*6290*/  F2FP.BF16.F32.PACK_AB R27, R35, R30 ;  /* 0x0000001e231b723e */ /* 0x000fea00000010ff */
[----:B------:R1:W-:Y:S01]  /*62a0*/  STSM.16.M88.4 [R109], R24 ;  /* 0x000000186d007844 */ /* 0x0003e20000000200 */
[----:B------:R-:W-:Y:S01]  /*62b0*/  @!PT LDS RZ, [RZ] ;  /* 0x00000000fffff984 */ /* 0x000fe20000000800 */
[----:B------:R-:W-:Y:S01]  /*62c0*/  @!PT LDS RZ, [RZ] ;  /* 0x00000000fffff984 */ /* 0x000fe20000000800 */
[----:B------:R-:W-:Y:S01]  /*62d0*/  @!PT LDS RZ, [RZ] ;  /* 0x00000000fffff984 */ /* 0x000fe20000000800 */
[----:B------:R-:W-:Y:S01]  /*62e0*/  @!PT LDS RZ, [RZ] ;  /* 0x00000000fffff984 */ /* 0x000fe20000000800 */
[----:B------:R2:W-:Y:S07]  /*62f0*/  MEMBAR.ALL.CTA ;  /* 0x0000000000007992 */ /* 0x0005ee0000008000 */
[----:B--2---:R-:W2:Y:S02]  /*6300*/  FENCE.VIEW.ASYNC.S ;  /* 0x00000000000073c6 */ /* 0x004ea40000000000 */
[----:B--2---:R-:W-:Y:S06]  /*6310*/  BAR.SYNC.DEFER_BLOCKING 0x1, 0x80 ;  /* 0x0042000000007b1d */ /* 0x004fec0000010000 */
[----:B------:R-:W-:Y:S05]  /*6320*/  @P0 BRA `(.L_x_98) ;  /* 0x0000000000280947 */ /* 0x000fea0003800000 */
[----:B------:R-:W-:Y:S02]  /*6330*/  UIADD3 UR4, UPT, UPT, UR48, 0x400, URZ ;  /* 0x0000040030047890 */ /* 0x000fe4000fffe0ff */
[----:B------:R-:W-:Y:S01]  /*6340*/  UIADD3 UR6, UP0, UPT, UR52, 0x680, URZ ;  /* 0x0000068034067890 */ /* 0x000fe2000ff1e0ff */
[----:B------:R-:W-:Y:S03]  /*6350*/  UMOV UR43, UR36 ;  /* 0x00000024002b7c82 */ /* 0x000fe60008000000 */
[----:B------:R-:W-:Y:S01]  /*6360*/  MOV R94, UR4 ;  /* 0x00000004005e7c02 */ /* 0x000fe20008000f00 */
[----:B------:R-:W-:Y:S03]  /*6370*/  UIADD3.X UR7, UPT, UPT, URZ, UR53, URZ, UP0, !UPT ;  /* 0x00000035ff077290 */ /* 0x000fe600087fe4ff */
[----:B------:R-:W-:Y:S11]  /*6380*/  R2UR UR40, R94 ;  /* 0x000000005e2872ca */ /* 0x000ff600000e0000 */
[----:B------:R-:W-:Y:S02]  /*6390*/  @!UPT UIADD3 URZ, UPT, UPT, URZ, URZ, URZ ;  /* 0x000000fffffff290 */ /* 0x000fe4000fffe0ff */
[----:B------:R2:W-:Y:S01]  /*63a0*/  UTMASTG.3D [UR40], [UR6] ;  /* 0x00000028060073b5 */ /* 0x0005e20008010000 */
[----:B------:R0:W-:Y:S01]  /*63b0*/  UTMACMDFLUSH ;  /* 0x00000000000079b7 */ /* 0x0001e20000000000 */
[----:B--2---:R-:W-:Y:S04]  /*63c0*/  DEPBAR.LE SB0, 0x1 ;  /* 0x000080400000791a */ /* 0x004fe80000000000 */
.L_x_98:
[----:B------:R-:W-:Y:S05]  /*63d0*/  BSYNC.RECONVERGENT B0 ;  /* 0x0000000000007941 */ /* 0x000fea0003800200 */
.L_x_97:
[----:B------:R-:W-:Y:S01]  /*63e0*/  BAR.SYNC.DEFER_BLOCKING 0x1, 0x80 ;  /* 0x0042000000007b1d */ /* 0x000fe20000010000 */
[----:B------:R-:W-:Y:S01]  /*63f0*/  ISETP.NE.AND P1, PT, R105, RZ, PT ;  /* 0x000000ff6900720c */ /* 0x000fe20003f25270 */
[----:B------:R-:W-:Y:S01]  /*6400*/  UISETP.NE.AND UP0, UPT, UR49, URZ, UPT ;  /* 0x000000ff3100728c */ /* 0x000fe2000bf05270 */
[----:B------:R-:W-:Y:S11]  /*6410*/  LEA R2, R65, UR48, 0x3 ;  /* 0x0000003041027c11 */ /* 0x000ff6000f8e18ff */
[----:B------:R-:W-:Y:S01]  /*6420*/  @P1 SHF.L.U32 R3, R98, 0x1f, RZ ;  /* 0x0000001f62031819 */ /* 0x000fe200000006ff */
[----:B------:R-:W-:Y:S06]  /*6430*/  BRA.U !UP0, `(.L_x_99) ;  /* 0x0000000108247547 */ /* 0x000fec000b800000 */
[----:B------:R-:W-:Y:S01]  /*6440*/  IMAD.U32 R4, RZ, RZ, UR51 ;  /* 0x00000033ff047e24 */ /* 0x000fe2000f8e00ff */
[----:B------:R-:W-:Y:S01]  /*6450*/  MOV R0, UR37 ;  /* 0x0000002500007c02 */ /* 0x000fe20008000f00 */
[----:B------:R-:W-:Y:S03]  /*6460*/  UIADD3 UR51, UPT, UPT, UR51, 0x1, URZ ;  /* 0x0000000133337890 */ /* 0x000fe6000fffe0ff */
[----:B------:R-:W-:Y:S01]  /*6470*/  @P1 LEA R4, R4, UR48, 0x3 ;  /* 0x0000003004041c11 */ /* 0x000fe2000f8e18ff */
[----:B------:R-:W-:Y:S04]  /*6480*/  UISETP.NE.AND UP0, UPT, UR51, 0x4, UPT ;  /* 0x000000043300788c */ /* 0x000fe8000bf05270 */
[----:B------:R-:W-:Y:S01]  /*6490*/  @P1 VIADD R4, R4, 0x50 ;  /* 0x0000005004041836 */ /* 0x000fe20000000000 */
[----:B------:R-:W-:Y:S04]  /*64a0*/  USEL UR51, UR51, URZ, UP0 ;  /* 0x000000ff33337287 */ /* 0x000fe80008000000 */
[----:B------:R-:W-:Y:S04]  /*64b0*/  @P1 PRMT R0, R0, 0x654, R4 ;  /* 0x0000065400001816 */ /* 0x000fe80000000004 */
[----:B------:R2:W-:Y:S04]  /*64c0*/  @P1 SYNCS.ARRIVE.TRANS64.RED.A1T0 RZ, [R0+URZ], RZ ;  /* 0x000000ff00ff19a7 */ /* 0x0005e800081004ff */
.L_x_99:
[----:B------:R-:W3:Y:S01]  /*64d0*/  @P1 SYNCS.PHASECHK.TRANS64.TRYWAIT P0, [R2+URZ+0x30], R3 ;  /* 0x00003003020015a7 */ /* 0x000ee200080011ff */
[----:B------:R-:W-:Y:S01]  /*64e0*/  BSSY B1, `(.L_x_100) ;  /* 0x0000017000017945 */ /* 0x000fe20003800000 */
[----:B---3--:R-:W-:Y:S03]  /*64f0*/  @P1 SEL R67, RZ, 0x1, !P0 ;  /* 0x00000001ff431807 */ /* 0x008fe60004000000 */
[----:B------:R-:W-:Y:S05]  /*6500*/  @!P1 BRA `(.L_x_101) ;  /* 0x0000000000509947 */ /* 0x000fea0003800000 */
[----:B------:R-:W-:Y:S01]  /*6510*/  ISETP.NE.AND P1, PT, R72, RZ, PT ;  /* 0x000000ff4800720c */ /* 0x000fe20003f25270 */
[----:B------:R-:W-:Y:S01]  /*6520*/  BSSY B0, `(.L_x_102) ;  /* 0x000000a000007945 */ /* 0x000fe20003800000 */
[----:B------:R-:W-:Y:S11]  /*6530*/  ISETP.NE.AND P0, PT, R67, RZ, PT ;  /* 0x000000ff4300720c */ /* 0x000ff60003f05270 */
[----:B------:R-:W-:Y:S04]  /*6540*/  @P1 IMAD R5, R65, 0x2000, R66 ;  /* 0x0000200041051824 */ /* 0x000fe800078e0242 */
[----:B------:R-:W-:Y:S05]  /*6550*/  @P1 VIADD R4, R5, UR48 ;  /* 0x0000003005041c36 */ /* 0x000fea0008000000 */
[----:B------:R-:W-:Y:S01]  /*6560*/  @P1 IADD3 R3, PT, PT, R73, R4, RZ ;  /* 0x0000000449031210 */ /* 0x000fe20007ffe0ff */
[----:B------:R-:W-:Y:S01]  /*6570*/  @P1 IMAD.IADD R4, R99, 0x1, R4 ;  /* 0x0000000163041824 */ /* 0x000fe200078e0204 */
[----:B------:R-:W-:Y:S06]  /*6580*/  @P0 BRA `(.L_x_103) ;  /* 0x00000000000c0947 */ /* 0x000fec0003800000 */
[----:B--2---:R-:W-:Y:S04]  /*6590*/  SHF.L.U32 R0, R98, 0x1f, RZ ;  /* 0x0000001f62007819 */ /* 0x004fe800000006ff */
[----:B------:R-:W2:Y:S02]  /*65a0*/  SYNCS.PHASECHK.TRANS64.TRYWAIT P0, [R2+URZ+0x30], R0 ;  /* 0x00003000020075a7 */ /* 0x000ea400080011ff */
[----:B--2---:R-:W-:Y:S05]  /*65b0*/  @!P0 BRA `(.L_x_104) ;  /* 0x00000030005c8947 */ /* 0x004fea0003800000 */
.L_x_103:
[----:B------:R-:W-:Y:S05]  /*65c0*/  BSYNC B0 ;  /* 0x0000000000007941 */ /* 0x000fea0003800000 */
.L_x_102:
[----:B------:R-:W-:Y:S02]  /*65d0*/  ISETP.NE.AND P0, PT, R72, RZ, PT ;  /* 0x000000ff4800720c */ /* 0x000fe40003f05270 */
[----:B------:R-:W-:Y:S11]  /*65e0*/  IADD3 R65, PT, PT, R65, 0x1, RZ ;  /* 0x0000000141417810 */ /* 0x000ff60007ffe0ff */
[----:B--2---:R-:W-:Y:S01]  /*65f0*/  @P0 IMAD.IADD R0, R99, 0x1, R3 ;  /* 0x0000000163000824 */ /* 0x004fe200078e0203 */
[----:B------:R-:W-:Y:S05]  /*6600*/  @P0 WARPSYNC.ALL ;  /* 0x0000000000000948 */ /* 0x000fea0003800000 */
[----:B------:R3:W4:Y:S04]  /*6610*/  @P0 LDSM.16.M88.4 R56, [R5+UR48+0x400] ;  /* 0x000400300538083b */ /* 0x0007280008000200 */
[----:B------:R3:W2:Y:S04]  /*6620*/  @P0 LDSM.16.M88.4 R60, [R4+0x400] ;  /* 0x00040000043c083b */ /* 0x0006a80000000200 */
[----:B------:R3:W1:Y:S04]  /*6630*/  @P0 LDSM.16.M88.4 R68, [R3+0x400] ;  /* 0x000400000344083b */ /* 0x0006680000000200 */
[----:B------:R3:W1:Y:S02]  /*6640*/  @P0 LDSM.16.M88.4 R76, [R0+0x400] ;  /* 0x00040000004c083b */ /* 0x0006640000000200 */
.L_x_101:
[----:B------:R-:W-:Y:S05]  /*6650*/  BSYNC B1 ;  /* 0x0000000000017941 */ /* 0x000fea0003800000 */
.L_x_100:
[----:B--23--:R-:W-:Y:S05]  /*6660*/  VIADD R0, R48, 0x40 ;  /* 0x0000004030007836 */ /* 0x00cfea0000000000 */
[----:B------:R-:W-:Y:S04]  /*6670*/  SHF.R.U32.HI R0, RZ, 0x15, R0 ;  /* 0x00000015ff007819 */ /* 0x000fe80000011600 */
[----:B------:R-:W-:Y:S11]  /*6680*/  LOP3.LUT P0, RZ, R0, 0x3, R93, 0x48, !PT ;  /* 0x0000000300ff7812 */ /* 0x000ff6000780485d */
[----:B------:R-:W-:Y:S02]  /*6690*/  @!UPT UIADD3 URZ, UPT, UPT, URZ, URZ, URZ ;  /* 0x000000fffffff290 */ /* 0x000fe4000fffe0ff */
[----:B------:R-:W-:Y:S05]  /*66a0*/  @!P0 BRA `(.L_x_105) ;  /* 0x0000000000408947 */ /* 0x000fea0003800000 */
[----:B------:R-:W2:Y:S01]  /*66b0*/  LDCU.64 UR8, c[0x4][0x70] ;  /* 0x01000e00ff0877ac */ /* 0x000ea20008000a00 */
[----:B------:R-:W-:Y:S01]  /*66c0*/  MOV R3, 0x0 ;  /* 0x0000000000037802 */ /* 0x000fe20000000f00 */
[----:B------:R-:W-:Y:S02]  /*66d0*/  HFMA2 R12, -RZ, RZ, 0, 5.9604644775390625e-08 ;  /* 0x00000001ff0c7431 */ /* 0x000fe400000001ff */
[----:B-1----:R-:W-:Y:S02]  /*66e0*/  IMAD.MOV.U32 R8, RZ, RZ, 0x192 ;  /* 0x00000192ff087424 */ /* 0x002fe400078e00ff */
[----:B------:R-:W-:Y:S01]  /*66f0*/  IMAD.MOV.U32 R13, RZ, RZ, RZ ;  /* 0x000000ffff0d7224 */ /* 0x000fe200078e00ff */
[----:B------:R-:W1:Y:S01]  /*6700*/  LDCU.64 UR6, c[0x4][0x78] ;  /* 0x01000f00ff0677ac */ /* 0x000e620008000a00 */
[----:B------:R-:W3:Y:S01]  /*6710*/  LDC.64 R2, c[0x4][R3] ;  /* 0x0100000003027b82 */ /* 0x000ee20000000a00 */
[----:B------:R-:W5:Y:S01]  /*6720*/  LDCU.64 UR4, c[0x4][0x10] ;  /* 0x01000200ff0477ac */ /* 0x000f620008000a00 */
[----:B--2---:R-:W-:Y:S01]  /*6730*/  MOV R5, UR9 ;  /* 0x0000000900057c02 */ /* 0x004fe20008000f00 */
[----:B------:R-:W-:Y:S01]  /*6740*/  IMAD.U32 R4, RZ, RZ, UR8 ;  /* 0x00000008ff047e24 */ /* 0x000fe2000f8e00ff */
[----:B-1----:R-:W-:Y:S01]  /*6750*/  MOV R7, UR7 ;  /* 0x0000000700077c02 */ /* 0x002fe20008000f00 */
[----:B------:R-:W-:Y:S01]  /*6760*/  IMAD.U32 R6, RZ, RZ, UR6 ;  /* 0x00000006ff067e24 */ /* 0x000fe2000f8e00ff */
[----:B-----5:R-:W-:Y:S01]  /*6770*/  MOV R11, UR5 ;  /* 0x00000005000b7c02 */ /* 0x020fe20008000f00 */
[----:B------:R-:W-:Y:S02]  /*6780*/  IMAD.U32 R10, RZ, RZ, UR4 ;  /* 0x00000004ff0a7e24 */ /* 0x000fe4000f8e00ff */
[----:B------:R-:W-:Y:S07]  /*6790*/  LEPC R20, `(.L_x_105) ;  /* 0x000000001014794e */ /* 0x000fee0000000000 */
[----:B---34-:R-:W-:Y:S05]  /*67a0*/  CALL.ABS.NOINC R2 ;  /* 0x0000000002007343 */ /* 0x018fea0003c00000 */
.L_x_105:
[----:B------:R-:W-:Y:S01]  /*67b0*/  ISETP.NE.AND P6, PT, R105, RZ, PT ;  /* 0x000000ff6900720c */ /* 0x000fe20003fc5270 */
[----:B------:R-:W-:Y:S05]  /*67c0*/  WARPSYNC.ALL ;  /* 0x0000000000007948 */ /* 0x000fea0003800000 */
[----:B------:R-:W-:Y:S01]  /*67d0*/  R2UR UR4, R48 ;  /* 0x00000000300472ca */ /* 0x000fe200000e0000 */
[----:B------:R-:W-:Y:S01]  /*67e0*/  BSSY.RECONVERGENT B0, `(.L_x_106) ;  /* 0x000008f000007945 */ /* 0x000fe20003800200 */
[----:B------:R-:W-:Y:S02]  /*67f0*/  MOV R50, UR51 ;  /* 0x0000003300327c02 */ /* 0x000fe40008000f00 */
[----:B----4-:R-:W-:Y:S02]  /*6800*/  SHF.L.U32 R3, R56, 0x10, RZ ;  /* 0x0000001038037819 */ /* 0x010fe400000006ff */
[----:B------:R-:W-:Y:S02]  /*6810*/  MOV R74, UR37 ;  /* 0x00000025004a7c02 */ /* 0x000fe40008000f00 */
[----:B------:R-:W-:Y:S02]  /*6820*/  @P6 LEA R50, R50, UR48, 0x3 ;  /* 0x0000003032326c11 */ /* 0x000fe4000f8e18ff */
[----:B------:R-:W-:Y:S02]  /*6830*/  LOP3.LUT R51, R57, 0xffff0000, RZ, 0xc0, !PT ;  /* 0xffff000039337812 */ /* 0x000fe400078ec0ff */
[----:B------:R-:W-:Y:S01]  /*6840*/  @P6 IADD3 R50, PT, PT, R50, 0x50, RZ ;  /* 0x0000005032326810 */ /* 0x000fe20007ffe0ff */
[----:B-1----:R-:W1:Y:S01]  /*6850*/  LDTM.16dp256bit.x8 R4, tmem[UR4+0x40] ;  /* 0x00004004000479ee */ /* 0x002e6200081a0000 */
[----:B------:R-:W-:Y:S02]  /*6860*/  ISETP.NE.AND P0, PT, R101, RZ, PT ;  /* 0x000000ff6500720c */ /* 0x000fe40003f05270 */
[----:B------:R-:W-:Y:S02]  /*6870*/  @P6 PRMT R74, R74, 0x654, R50 ;  /* 0x000006544a4a6816 */ /* 0x000fe40000000032 */
[----:B------:R-:W-:Y:S01]  /*6880*/  SHF.L.U32 R50, R57, 0x10, RZ ;  /* 0x0000001039327819 */ /* 0x000fe200000006ff */
[C---:B-1----:R-:W-:Y:S01]  /*6890*/  FMUL R0, R47.reuse, R4 ;  /* 0x000000042f007220 */ /* 0x042fe20000400000 */
[----:B------:R-:W-:Y:S01]  /*68a0*/  LOP3.LUT R4, R56, 0xffff0000, RZ, 0xc0, !PT ;  /* 0xffff000038047812 */ /* 0x000fe200078ec0ff */
[C---:B------:R-:W-:Y:S01]  /*68b0*/  FMUL R2, R47.reuse, R5 ;  /* 0x000000052f027220 */ /* 0x040fe20000400000 */
[----:B------:R-:W-:Y:S01]  /*68c0*/  FMUL R7, R47, R7 ;  /* 0x000000072f077220 */ /* 0x000fe20000400000 */
[----:B------:R-:W-:Y:S01]  /*68d0*/  FFMA R0, R49, R3, R0 ;  /* 0x0000000331007223 */ /* 0x000fe20000000000 */
[----:B------:R-:W-:Y:S01]  /*68e0*/  FMUL R3, R47, R6 ;  /* 0x000000062f037220 */ /* 0x000fe20000400000 */
[----:B------:R-:W-:Y:S01]  /*68f0*/  FFMA R2, R49, R4, R2 ;  /* 0x0000000431027223 */ /* 0x000fe20000000002 */
[C---:B------:R-:W-:Y:S01]  /*6900*/  FMUL R4, R47.reuse, R8 ;  /* 0x000000082f047220 */ /* 0x040fe20000400000 */
[C---:B------:R-:W-:Y:S01]  /*6910*/  FMUL R8, R47.reuse, R12 ;  /* 0x0000000c2f087220 */ /* 0x040fe20000400000 */
[C---:B------:R-:W-:Y:S01]  /*6920*/  FMUL R12, R47.reuse, R16 ;  /* 0x000000102f0c7220 */ /* 0x040fe20000400000 */
[C---:B------:R-:W-:Y:S01]  /*6930*/  FMUL R16, R47.reuse, R20 ;  /* 0x000000142f107220 */ /* 0x040fe20000400000 */
[----:B------:R-:W-:Y:S01]  /*6940*/  F2FP.BF16.F32.PACK_AB R52, R2, R0 ;  /* 0x000000000234723e */ /* 0x000fe200000010ff */
[C---:B------:R-:W-:Y:S01]  /*6950*/  FMUL R20, R47.reuse, R24 ;  /* 0x000000182f147220 */ /* 0x040fe20000400000 */
[C---:B------:R-:W-:Y:S01]  /*6960*/  LOP3.LUT R0, R58.reuse, 0xffff0000, RZ, 0xc0, !PT ;  /* 0xffff00003a007812 */ /* 0x040fe200078ec0ff */
[----:B------:R-:W-:Y:S01]  /*6970*/  FMUL R24, R47, R28 ;  /* 0x0000001c2f187220 */ /* 0x000fe20000400000 */
[----:B------:R-:W-:Y:S01]  /*6980*/  SHF.L.U32 R2, R59, 0x10, RZ ;  /* 0x000000103b027819 */ /* 0x000fe200000006ff */
[C---:B------:R-:W-:Y:S01]  /*6990*/  FMUL R28, R47.reuse, R32 ;  /* 0x000000202f1c7220 */ /* 0x040fe20000400000 */
[----:B------:R-:W-:Y:S01]  /*69a0*/  SHF.L.U32 R32, R58, 0x10, RZ ;  /* 0x000000103a207819 */ /* 0x000fe200000006ff */
[----:B------:R-:W-:Y:S01]  /*69b0*/  FMUL R5, R47, R9 ;  /* 0x000000092f057220 */ /* 0x000fe20000400000 */
[C---:B------:R-:W-:Y:S01]  /*69c0*/  FFMA R3, R49.reuse, R50, R3 ;  /* 0x0000003231037223 */ /* 0x040fe20000000003 */
[----:B------:R-:W-:Y:S01]  /*69d0*/  FFMA R7, R49, R51, R7 ;  /* 0x0000003331077223 */ /* 0x000fe20000000007 */
[----:B------:R-:W-:Y:S01]  /*69e0*/  FMUL R6, R47, R10 ;  /* 0x0000000a2f067220 */ /* 0x000fe20000400000 */
[----:B------:R-:W-:Y:S01]  /*69f0*/  FFMA R4, R49, R32, R4 ;  /* 0x0000002031047223 */ /* 0x000fe20000000004 */
[----:B------:R-:W-:Y:S01]  /*6a00*/  LOP3.LUT R32, R59, 0xffff0000, RZ, 0xc0, !PT ;  /* 0xffff00003b207812 */ /* 0x000fe200078ec0ff */
[----:B------:R-:W-:Y:S01]  /*6a10*/  FFMA R5, R49, R0, R5 ;  /* 0x0000000031057223 */ /* 0x000fe20000000005 */
[C---:B------:R-:W-:Y:S01]  /*6a20*/  SHF.L.U32 R0, R60.reuse, 0x10, RZ ;  /* 0x000000103c007819 */ /* 0x040fe200000006ff */
[----:B------:R-:W-:Y:S01]  /*6a30*/  FMUL R11, R47, R11 ;  /* 0x0000000b2f0b7220 */ /* 0x000fe20000400000 */
[----:B------:R-:W-:Y:S01]  /*6a40*/  F2FP.BF16.F32.PACK_AB R53, R7, R3 ;  /* 0x000000030735723e */ /* 0x000fe200000010ff */
[C---:B------:R-:W-:Y:S01]  /*6a50*/  FFMA R6, R49.reuse, R2, R6 ;  /* 0x0000000231067223 */ /* 0x040fe20000000006 */
[----:B------:R-:W-:Y:S01]  /*6a60*/  LOP3.LUT R2, R60, 0xffff0000, RZ, 0xc0, !PT ;  /* 0xffff00003c027812 */ /* 0x000fe200078ec0ff */
[----:B------:R-:W-:Y:S01]  /*6a70*/  FFMA R11, R49, R32, R11 ;  /* 0x00000020310b7223 */ /* 0x000fe2000000000b */
[----:B------:R-:W-:Y:S01]  /*6a80*/  SHF.L.U32 R3, R61, 0x10, RZ ;  /* 0x000000103d037819 */ /* 0x000fe200000006ff */
[----:B------:R-:W-:Y:S01]  /*6a90*/  FFMA R8, R49, R0, R8 ;  /* 0x0000000031087223 */ /* 0x000fe20000000008 */
[----:B------:R-:W-:Y:S01]  /*6aa0*/  LOP3.LUT R0, R61, 0xffff0000, RZ, 0xc0, !PT ;  /* 0xffff00003d007812 */ /* 0x000fe200078ec0ff */
[----:B------:R-:W-:Y:S01]  /*6ab0*/  FMUL R9, R47, R13 ;  /* 0x0000000d2f097220 */ /* 0x000fe20000400000 */
[----:B------:R-:W-:Y:S01]  /*6ac0*/  F2FP.BF16.F32.PACK_AB R54, R5, R4 ;  /* 0x000000040536723e */ /* 0x000fe200000010ff */
[----:B------:R-:W-:Y:S01]  /*6ad0*/  FMUL R10, R47, R14 ;  /* 0x0000000e2f0a7220 */ /* 0x000fe20000400000 */
[----:B------:R-:W-:Y:S01]  /*6ae0*/  SHF.L.U32 R4, R77, 0x10, RZ ;  /* 0x000000104d047819 */ /* 0x000fe200000006ff */
[----:B------:R-:W-:Y:S01]  /*6af0*/  FMUL R15, R47, R15 ;  /* 0x0000000f2f0f7220 */ /* 0x000fe20000400000 */
[----:B------:R-:W-:Y:S01]  /*6b00*/  F2FP.BF16.F32.PACK_AB R55, R11, R6 ;  /* 0x000000060b37723e */ /* 0x000fe200000010ff */
[C---:B------:R-:W-:Y:S01]  /*6b10*/  FFMA R9, R49.reuse, R2, R9 ;  /* 0x0000000231097223 */ /* 0x040fe20000000009 */
[C---:B------:R-:W-:Y:S01]  /*6b20*/  SHF.L.U32 R2, R62.reuse, 0x10, RZ ;  /* 0x000000103e027819 */ /* 0x040fe200000006ff */
[C---:B------:R-:W-:Y:S01]  /*6b30*/  FFMA R10, R49.reuse, R3, R10 ;  /* 0x00000003310a7223 */ /* 0x040fe2000000000a */
[----:B------:R-:W-:Y:S01]  /*6b40*/  LOP3.LUT R3, R62, 0xffff0000, RZ, 0xc0, !PT ;  /* 0xffff00003e037812 */ /* 0x000fe200078ec0ff */
[----:B------:R-:W-:Y:S01]  /*6b50*/  FFMA R15, R49, R0, R15 ;  /* 0x00000000310f7223 */ /* 0x000fe2000000000f */
[----:B------:R-:W-:Y:S01]  /*6b60*/  SHF.L.U32 R0, R63, 0x10, RZ ;  /* 0x000000103f007819 */ /* 0x000fe200000006ff */
[----:B------:R-:W-:Y:S01]  /*6b70*/  FMUL R13, R47, R17 ;  /* 0x000000112f0d7220 */ /* 0x000fe20000400000 */
[----:B------:R-:W-:Y:S01]  /*6b80*/  F2FP.BF16.F32.PACK_AB R8, R9, R8 ;  /* 0x000000080908723e */ /* 0x000fe200000010ff */
[----:B------:R-:W-:Y:S01]  /*6b90*/  FMUL R14, R47, R18 ;  /* 0x000000122f0e7220 */ /* 0x000fe20000400000 */
[----:B------:R-:W-:Y:S01]  /*6ba0*/  LOP3.LUT R5, R79, 0xffff0000, RZ, 0xc0, !PT ;  /* 0xffff00004f057812 */ /* 0x000fe200078ec0ff */
[----:B------:R-:W-:Y:S01]  /*6bb0*/  FFMA R12, R49, R2, R12 ;  /* 0x00000002310c7223 */ /* 0x000fe2000000000c */
[----:B------:R-:W-:Y:S01]  /*6bc0*/  LOP3.LUT R2, R63, 0xffff0000, RZ, 0xc0, !PT ;  /* 0xffff00003f027812 */ /* 0x000fe200078ec0ff */
[----:B------:R-:W-:Y:S01]  /*6bd0*/  FFMA R13, R49, R3, R13 ;  /* 0x00000003310d7223 */ /* 0x000fe2000000000d */
[----:B------:R-:W-:Y:S01]  /*6be0*/  SHF.L.U32 R3, R69, 0x10, RZ ;  /* 0x0000001045037819 */ /* 0x000fe200000006ff */
[----:B------:R-:W-:Y:S01]  /*6bf0*/  FFMA R14, R49, R0, R14 ;  /* 0x00000000310e7223 */ /* 0x000fe2000000000e */
[C---:B------:R-:W-:Y:S01]  /*6c00*/  SHF.L.U32 R0, R68.reuse, 0x10, RZ ;  /* 0x0000001044007819 */ /* 0x040fe200000006ff */
[----:B------:R-:W-:Y:S01]  /*6c10*/  FMUL R19, R47, R19 ;  /* 0x000000132f137220 */ /* 0x000fe20000400000 */
[----:B------:R-:W-:Y:S01]  /*6c20*/  F2FP.BF16.F32.PACK_AB R9, R15, R10 ;  /* 0x0000000a0f09723e */ /* 0x000fe200000010ff */
[----:B------:R-:W-:Y:S01]  /*6c30*/  FMUL R17, R47, R21 ;  /* 0x000000152f117220 */ /* 0x000fe20000400000 */
[----:B------:R-:W-:Y:S01]  /*6c40*/  F2FP.BF16.F32.PACK_AB R10, R13, R12 ;  /* 0x0000000c0d0a723e */ /* 0x000fe200000010ff */
[C---:B------:R-:W-:Y:S01]  /*6c50*/  FFMA R19, R49.reuse, R2, R19 ;  /* 0x0000000231137223 */ /* 0x040fe20000000013 */
[----:B------:R-:W-:Y:S01]  /*6c60*/  LOP3.LUT R2, R68, 0xffff0000, RZ, 0xc0, !PT ;  /* 0xffff000044027812 */ /* 0x000fe200078ec0ff */
[----:B------:R-:W-:Y:S01]  /*6c70*/  FFMA R16, R49, R0, R16 ;  /* 0x0000000031107223 */ /* 0x000fe20000000010 */
[----:B------:R-:W-:Y:S01]  /*6c80*/  LOP3.LUT R0, R69, 0xffff0000, RZ, 0xc0, !PT ;  /* 0xffff000045007812 */ /* 0x000fe200078ec0ff */
[----:B------:R-:W-:Y:S01]  /*6c90*/  FMUL R18, R47, R22 ;  /* 0x000000162f127220 */ /* 0x000fe20000400000 */
[----:B------:R-:W-:Y:S01]  /*6ca0*/  F2FP.BF16.F32.PACK_AB R11, R19, R14 ;  /* 0x0000000e130b723e */ /* 0x000fe200000010ff */
[----:B------:R-:W-:Y:S01]  /*6cb0*/  FMUL R23, R47, R23 ;  /* 0x000000172f177220 */ /* 0x000fe20000400000 */
[C---:B------:R-:W-:Y:S01]  /*6cc0*/  FFMA R17, R49.reuse, R2, R17 ;  /* 0x0000000231117223 */ /* 0x040fe20000000011 */
[C---:B------:R-:W-:Y:S01]  /*6cd0*/  SHF.L.U32 R2, R70.reuse, 0x10, RZ ;  /* 0x0000001046027819 */ /* 0x040fe200000006ff */
[----:B------:R-:W-:Y:S01]  /*6ce0*/  FFMA R18, R49, R3, R18 ;  /* 0x0000000331127223 */ /* 0x000fe20000000012 */
[----:B------:R-:W-:Y:S01]  /*6cf0*/  SHF.L.U32 R3, R71, 0x10, RZ ;  /* 0x0000001047037819 */ /* 0x000fe200000006ff */
[----:B------:R-:W-:Y:S01]  /*6d00*/  FFMA R23, R49, R0, R23 ;  /* 0x0000000031177223 */ /* 0x000fe20000000017 */
[----:B------:R-:W-:Y:S01]  /*6d10*/  LOP3.LUT R0, R70, 0xffff0000, RZ, 0xc0, !PT ;  /* 0xffff000046007812 */ /* 0x000fe200078ec0ff */
[----:B------:R-:W-:Y:S01]  /*6d20*/  FMUL R21, R47, R25 ;  /* 0x000000192f157220 */ /* 0x000fe20000400000 */
[----:B------:R-:W-:Y:S01]  /*6d30*/  F2FP.BF16.F32.PACK_AB R16, R17, R16 ;  /* 0x000000101110723e */ /* 0x000fe200000010ff */
[----:B------:R-:W-:Y:S01]  /*6d40*/  FMUL R22, R47, R26 ;  /* 0x0000001a2f167220 */ /* 0x000fe20000400000 */
[----:B------:R-:W-:Y:S01]  /*6d50*/  F2FP.BF16.F32.PACK_AB R17, R23, R18 ;  /* 0x000000121711723e */ /* 0x000fe200000010ff */
[C---:B------:R-:W-:Y:S01]  /*6d60*/  FFMA R20, R49.reuse, R2, R20 ;  /* 0x0000000231147223 */ /* 0x040fe20000000014 */
[C---:B------:R-:W-:Y:S01]  /*6d70*/  SHF.L.U32 R2, R76.reuse, 0x10, RZ ;  /* 0x000000104c027819 */ /* 0x040fe200000006ff */
[----:B------:R1:W-:Y:S01]  /*6d80*/  STSM.16.M88.4 [R107+0x2400], R52 ;  /* 0x002400346b007844 */ /* 0x0003e20000000200 */
[----:B------:R-:W-:Y:S01]  /*6d90*/  FFMA R21, R49, R0, R21 ;  /* 0x0000000031157223 */ /* 0x000fe20000000015 */
[----:B------:R-:W-:Y:S01]  /*6da0*/  LOP3.LUT R0, R71, 0xffff0000, RZ, 0xc0, !PT ;  /* 0xffff000047007812 */ /* 0x000fe200078ec0ff */
[----:B------:R-:W-:Y:S01]  /*6db0*/  FFMA R22, R49, R3, R22 ;  /* 0x0000000331167223 */ /* 0x000fe20000000016 */
[----:B------:R-:W-:Y:S04]  /*6dc0*/  LOP3.LUT R3, R76, 0xffff0000, RZ, 0xc0, !PT ;  /* 0xffff00004c037812 */ /* 0x000fe800078ec0ff */
[----:B------:R1:W-:Y:S01]  /*6dd0*/  STSM.16.M88.4 [R106+0x2400], R8 ;  /* 0x002400086a007844 */ /* 0x0003e20000000200 */
[----:B------:R-:W-:Y:S01]  /*6de0*/  F2FP.BF16.F32.PACK_AB R18, R21, R20 ;  /* 0x000000141512723e */ /* 0x000fe200000010ff */
[C---:B------:R-:W-:Y:S01]  /*6df0*/  FMUL R27, R47.reuse, R27 ;  /* 0x0000001b2f1b7220 */ /* 0x040fe20000400000 */
[C---:B------:R-:W-:Y:S01]  /*6e00*/  FMUL R25, R47.reuse, R29 ;  /* 0x0000001d2f197220 */ /* 0x040fe20000400000 */
[C---:B------:R-:W-:Y:S01]  /*6e10*/  FMUL R26, R47.reuse, R30 ;  /* 0x0000001e2f1a7220 */ /* 0x040fe20000400000 */
[----:B------:R-:W-:Y:S01]  /*6e20*/  FMUL R31, R47, R31 ;  /* 0x0000001f2f1f7220 */ /* 0x000fe20000400000 */
[----:B------:R-:W-:Y:S01]  /*6e30*/  FFMA R27, R49, R0, R27 ;  /* 0x00000000311b7223 */ /* 0x000fe2000000001b */
[----:B------:R-:W-:Y:S01]  /*6e40*/  LOP3.LUT R0, R77, 0xffff0000, RZ, 0xc0, !PT ;  /* 0xffff00004d007812 */ /* 0x000fe200078ec0ff */
[C---:B------:R-:W-:Y:S01]  /*6e50*/  FFMA R24, R49.reuse, R2, R24 ;  /* 0x0000000231187223 */ /* 0x040fe20000000018 */
[C---:B------:R-:W-:Y:S01]  /*6e60*/  FFMA R25, R49.reuse, R3, R25 ;  /* 0x0000000331197223 */ /* 0x040fe20000000019 */
[C---:B------:R-:W-:Y:S01]  /*6e70*/  SHF.L.U32 R2, R78.reuse, 0x10, RZ ;  /* 0x000000104e027819 */ /* 0x040fe200000006ff */
[----:B------:R-:W-:Y:S01]  /*6e80*/  FFMA R26, R49, R4, R26 ;  /* 0x00000004311a7223 */ /* 0x000fe2000000001a */
[----:B------:R-:W-:Y:S01]  /*6e90*/  LOP3.LUT R3, R78, 0xffff0000, RZ, 0xc0, !PT ;  /* 0xffff00004e037812 */ /* 0x000fe200078ec0ff */
[----:B------:R-:W-:Y:S01]  /*6ea0*/  FMUL R29, R47, R33 ;  /* 0x000000212f1d7220 */ /* 0x000fe20000400000 */
[----:B------:R-:W-:Y:S01]  /*6eb0*/  SHF.L.U32 R4, R79, 0x10, RZ ;  /* 0x000000104f047819 */ /* 0x000fe200000006ff */
[----:B------:R-:W-:Y:S01]  /*6ec0*/  FMUL R30, R47, R34 ;  /* 0x000000222f1e7220 */ /* 0x000fe20000400000 */
[----:B------:R-:W-:Y:S01]  /*6ed0*/  FFMA R31, R49, R0, R31 ;  /* 0x00000000311f7223 */ /* 0x000fe2000000001f */
[----:B------:R-:W-:Y:S01]  /*6ee0*/  FMUL R35, R47, R35 ;  /* 0x000000232f237220 */ /* 0x000fe20000400000 */
[C---:B------:R-:W-:Y:S01]  /*6ef0*/  FFMA R28, R49.reuse, R2, R28 ;  /* 0x00000002311c7223 */ /* 0x040fe2000000001c */
[C---:B------:R-:W-:Y:S01]  /*6f00*/  FFMA R29, R49.reuse, R3, R29 ;  /* 0x00000003311d7223 */ /* 0x040fe2000000001d */
[C---:B------:R-:W-:Y:S01]  /*6f10*/  FFMA R30, R49.reuse, R4, R30 ;  /* 0x00000004311e7223 */ /* 0x040fe2000000001e */
[----:B------:R-:W-:Y:S01]  /*6f20*/  FFMA R35, R49, R5, R35 ;  /* 0x0000000531237223 */ /* 0x000fe20000000023 */
[----:B------:R-:W-:Y:S02]  /*6f30*/  F2FP.BF16.F32.PACK_AB R19, R27, R22 ;  /* 0x000000161b13723e */ /* 0x000fe400000010ff */
[----:B------:R-:W-:Y:S02]  /*6f40*/  F2FP.BF16.F32.PACK_AB R24, R25, R24 ;  /* 0x000000181918723e */ /* 0x000fe400000010ff */
[----:B------:R-:W-:Y:S01]  /*6f50*/  F2FP.BF16.F32.PACK_AB R25, R31, R26 ;  /* 0x0000001a1f19723e */ /* 0x000fe200000010ff */
[----:B------:R1:W-:Y:S01]  /*6f60*/  STSM.16.M88.4 [R108+0x2000], R16 ;  /* 0x002000106c007844 */ /* 0x0003e20000000200 */
[----:B------:R-:W-:Y:S02]  /*6f70*/  F2FP.BF16.F32.PACK_AB R26, R29, R28 ;  /* 0x0000001c1d1a723e */ /* 0x000fe400000010ff */
[----:B------:R-:W-:Y:S02]  /*6f80*/  F2FP.BF16.F32.PACK_AB R27, R35, R30 ;  /* 0x0000001e231b723e */ /* 0x000fe400000010ff */
[----:B------:R-:W-:Y:S02]  /*6f90*/  LEA R0, R65, UR48, 0x3 ;  /* 0x0000003041007c11 */ /* 0x000fe4000f8e18ff */
[----:B------:R-:W-:Y:S01]  /*6fa0*/  @P6 SHF.L.U32 R2, R98, 0x1f, RZ ;  /* 0x0000001f62026819 */ /* 0x000fe200000006ff */
[----:B------:R1:W-:Y:S01]  /*6fb0*/  STSM.16.M88.4 [R109+0x2000], R24 ;  /* 0x002000186d007844 */ /* 0x0003e20000000200 */
        /* <DEDUP_REMOVED lines=8> */
[----:B------:R-:W-:Y:S02]  /*7040*/  UIADD3 UR8, UP0, UPT, UR52, 0x680, URZ ;  /* 0x0000068034087890 */ /* 0x000fe4000ff1e0ff */
[----:B------:R-:W-:Y:S02]  /*7050*/  UIADD3 UR5, UPT, UPT, UR41, 0x40, URZ ;  /* 0x0000004029057890 */ /* 0x000fe4000fffe0ff */
[----:B------:R-:W-:Y:S02]  /*7060*/  UIADD3 UR4, UPT, UPT, UR48, 0x2400, URZ ;  /* 0x0000240030047890 */ /* 0x000fe4000fffe0ff */
[----:B------:R-:W-:Y:S01]  /*7070*/  UIADD3.X UR9, UPT, UPT, URZ, UR53, URZ, UP0, !UPT ;  /* 0x00000035ff097290 */ /* 0x000fe200087fe4ff */
[----:B------:R-:W-:Y:S01]  /*7080*/  UMOV UR6, UR42 ;  /* 0x0000002a00067c82 */ /* 0x000fe20008000000 */
[----:B------:R-:W-:Y:S07]  /*7090*/  UMOV UR7, UR36 ;  /* 0x0000002400077c82 */ /* 0x000fee0008000000 */
[----:B------:R2:W-:Y:S01]  /*70a0*/  UTMASTG.3D [UR4], [UR8] ;  /* 0x00000004080073b5 */ /* 0x0005e20008010000 */
[----:B------:R0:W-:Y:S01]  /*70b0*/  UTMACMDFLUSH ;  /* 0x00000000000079b7 */ /* 0x0001e20000000000 */
[----:B--2---:R-:W-:Y:S04]  /*70c0*/  DEPBAR.LE SB0, 0x1 ;  /* 0x000080400000791a */ /* 0x004fe80000000000 */
.L_x_107:
[----:B------:R-:W-:Y:S05]  /*70d0*/  BSYNC.RECONVERGENT B0 ;  /* 0x0000000000007941 */ /* 0x000fea0003800200 */
.L_x_106:
[----:B------:R-:W-:Y:S01]  /*70e0*/  BAR.SYNC.DEFER_BLOCKING 0x1, 0x80 ;  /* 0x0042000000007b1d */ /* 0x000fe20000010000 */
[----:B------:R-:W-:Y:S04]  /*70f0*/  UIADD3 UR40, UPT, UPT, UR51, 0x1, URZ ;  /* 0x0000000133287890 */ /* 0x000fe8000fffe0ff */
[----:B------:R-:W-:Y:S04]  /*7100*/  UISETP.NE.AND UP0, UPT, UR40, 0x4, UPT ;  /* 0x000000042800788c */ /* 0x000fe8000bf05270 */
[----:B------:R-:W-:Y:S01]  /*7110*/  USEL UR40, UR40, URZ, UP0 ;  /* 0x000000ff28287287 */ /* 0x000fe20008000000 */
[----:B------:R2:W-:Y:S01]  /*7120*/  @P6 SYNCS.ARRIVE.TRANS64.RED.A1T0 RZ, [R74+URZ], RZ ;  /* 0x000000ff4aff69a7 */ /* 0x0005e200081004ff */
[----:B------:R-:W-:Y:S01]  /*7130*/  BSSY B1, `(.L_x_108) ;  /* 0x0000018000017945 */ /* 0x000fe20003800000 */
[----:B------:R-:W3:Y:S02]  /*7140*/  @P6 SYNCS.PHASECHK.TRANS64.TRYWAIT P0, [R0+URZ+0x30], R2 ;  /* 0x00003002000065a7 */ /* 0x000ee400080011ff */
[----:B---3--:R-:W-:Y:S01]  /*7150*/  @P6 SEL R67, RZ, 0x1, !P0 ;  /* 0x00000001ff436807 */ /* 0x008fe20004000000 */
[----:B--2---:R-:W-:Y:S06]  /*7160*/  @!P6 BRA `(.L_x_109) ;  /* 0x000000000050e947 */ /* 0x004fec0003800000 */
        /* <DEDUP_REMOVED lines=8> */
[----:B------:R-:W-:Y:S04]  /*71f0*/  SHF.L.U32 R5, R98, 0x1f, RZ ;  /* 0x0000001f62057819 */ /* 0x000fe800000006ff */
[----:B------:R-:W2:Y:S02]  /*7200*/  SYNCS.PHASECHK.TRANS64.TRYWAIT P0, [R0+URZ+0x30], R5 ;  /* 0x00003005000075a7 */ /* 0x000ea400080011ff */
[----:B--2---:R-:W-:Y:S05]  /*7210*/  @!P0 BRA `(.L_x_112) ;  /* 0x0000002400588947 */ /* 0x004fea0003800000 */
.L_x_111:
[----:B------:R-:W-:Y:S05]  /*7220*/  BSYNC B0 ;  /* 0x0000000000007941 */ /* 0x000fea0003800000 */
.L_x_110:
[----:B------:R-:W-:Y:S02]  /*7230*/  ISETP.NE.AND P0, PT, R72, RZ, PT ;  /* 0x000000ff4800720c */ /* 0x000fe40003f05270 */
[----:B------:R-:W-:Y:S11]  /*7240*/  IADD3 R65, PT, PT, R65, 0x1, RZ ;  /* 0x0000000141417810 */ /* 0x000ff60007ffe0ff */
[----:B--2---:R-:W-:Y:S01]  /*7250*/  @P0 IMAD.IADD R0, R99, 0x1, R2 ;  /* 0x0000000163000824 */ /* 0x004fe200078e0202 */
[----:B------:R-:W-:Y:S05]  /*7260*/  @P0 WARPSYNC.ALL ;  /* 0x0000000000000948 */ /* 0x000fea0003800000 */
[----:B------:R2:W3:Y:S04]  /*7270*/  @P0 LDSM.16.M88.4 R56, [R4+UR48+0x400] ;  /* 0x000400300438083b */ /* 0x0004e80008000200 */
[----:B------:R2:W4:Y:S04]  /*7280*/  @P0 LDSM.16.M88.4 R60, [R3+0x400] ;  /* 0x00040000033c083b */ /* 0x0005280000000200 */
[----:B------:R2:W1:Y:S04]  /*7290*/  @P0 LDSM.16.M88.4 R68, [R2+0x400] ;  /* 0x000400000244083b */ /* 0x0004680000000200 */
[----:B------:R2:W1:Y:S02]  /*72a0*/  @P0 LDSM.16.M88.4 R76, [R0+0x400] ;  /* 0x00040000004c083b */ /* 0x0004640000000200 */
.L_x_109:
[----:B------:R-:W-:Y:S05]  /*72b0*/  BSYNC B1 ;  /* 0x0000000000017941 */ /* 0x000fea0003800000 */
.L_x_108:
[----:B--2---:R-:W-:Y:S05]  /*72c0*/  VIADD R0, R48, 0x80 ;  /* 0x0000008030007836 */ /* 0x004fea0000000000 */
        /* <DEDUP_REMOVED lines=20> */
.L_x_113:
[----:B------:R-:W-:Y:S01]  /*7410*/  ISETP.NE.AND P6, PT, R105, RZ, PT ;  /* 0x000000ff6900720c */ /* 0x000fe20003fc5270 */
[----:B------:R-:W-:Y:S05]  /*7420*/  WARPSYNC.ALL ;  /* 0x0000000000007948 */ /* 0x000fea0003800000 */
[----:B------:R-:W-:Y:S01]  /*7430*/  R2UR UR4, R48 ;  /* 0x00000000300472ca */ /* 0x000fe200000e0000 */
[----:B------:R-:W-:Y:S01]  /*7440*/  BSSY.RECONVERGENT B0, `(.L_x_114) ;  /* 0x000008f000007945 */ /* 0x000fe20003800200 */
[----:B------:R-:W-:Y:S02]  /*7450*/  MOV R50, UR40 ;  /* 0x0000002800327c02 */ /* 0x000fe40008000f00 */
[----:B---3--:R-:W-:Y:S02]  /*7460*/  SHF.L.U32 R3, R56, 0x10, RZ ;  /* 0x0000001038037819 */ /* 0x008fe400000006ff */
        /* <DEDUP_REMOVED lines=33> */
[C---:B----4-:R-:W-:Y:S01]  /*7680*/  SHF.L.U32 R0, R60.reuse, 0x10, RZ ;  /* 0x000000103c007819 */ /* 0x050fe200000006ff */
        /* <DEDUP_REMOVED lines=106> */
.L_x_115:
[----:B------:R-:W-:Y:S05]  /*7d30*/  BSYNC.RECONVERGENT B0 ;  /* 0x0000000000007941 */ /* 0x000fea0003800200 */
.L_x_114:
        /* <DEDUP_REMOVED lines=20> */
.L_x_119:
[----:B------:R-:W-:Y:S05]  /*7e80*/  BSYNC B0 ;  /* 0x0000000000007941 */ /* 0x000fea0003800000 */
.L_x_118:
[----:B------:R-:W-:Y:S11]  /*7e90*/  ISETP.NE.AND P0, PT, R72, RZ, PT ;  /* 0x000000ff4800720c */ /* 0x000ff60003f05270 */
[----:B------:R-:W-:Y:S02]  /*7ea0*/  @!UPT UIADD3 URZ, UPT, UPT, URZ, URZ, URZ ;  /* 0x000000fffffff290 */ /* 0x000fe4000fffe0ff */
[----:B--2---:R-:W-:Y:S01]  /*7eb0*/  @P0 IADD3 R0, PT, PT, R99, R73, RZ ;  /* 0x0000004963000210 */ /* 0x004fe20007ffe0ff */
[----:B------:R-:W-:Y:S05]  /*7ec0*/  @P0 WARPSYNC.ALL ;  /* 0x0000000000000948 */ /* 0x000fea0003800000 */
[----:B------:R2:W3:Y:S04]  /*7ed0*/  @P0 LDSM.16.M88.4 R56, [R65+UR48+0x400] ;  /* 0x000400304138083b */ /* 0x0004e80008000200 */
[----:B------:R2:W4:Y:S04]  /*7ee0*/  @P0 LDSM.16.M88.4 R60, [R3+0x400] ;  /* 0x00040000033c083b */ /* 0x0005280000000200 */
[----:B------:R2:W1:Y:S04]  /*7ef0*/  @P0 LDSM.16.M88.4 R68, [R73+0x400] ;  /* 0x000400004944083b */ /* 0x0004680000000200 */
[----:B------:R2:W1:Y:S02]  /*7f00*/  @P0 LDSM.16.M88.4 R76, [R0+0x400] ;  /* 0x00040000004c083b */ /* 0x0004640000000200 */
.L_x_117:
[----:B------:R-:W-:Y:S05]  /*7f10*/  BSYNC B1 ;  /* 0x0000000000017941 */ /* 0x000fea0003800000 */
.L_x_116:
        /* <DEDUP_REMOVED lines=21> */
.L_x_121:
[----:B------:R-:W-:Y:S01]  /*8070*/  ISETP.NE.AND P0, PT, R101, RZ, PT ;  /* 0x000000ff6500720c */ /* 0x000fe20003f05270 */
[----:B------:R-:W-:Y:S05]  /*8080*/  WARPSYNC.ALL ;  /* 0x0000000000007948 */ /* 0x000fea0003800000 */
[----:B------:R-:W-:Y:S01]  /*8090*/  R2UR UR4, R48 ;  /* 0x00000000300472ca */ /* 0x000fe200000e0000 */
[----:B------:R-:W-:Y:S01]  /*80a0*/  BSSY.RECONVERGENT B0, `(.L_x_122) ;  /* 0x000008c000007945 */ /* 0x000fe20003800200 */
[C---:B---3--:R-:W-:Y:S02]  /*80b0*/  SHF.L.U32 R0, R56.reuse, 0x10, RZ ;  /* 0x0000001038007819 */ /* 0x048fe400000006ff */
[----:B------:R-:W-:Y:S02]  /*80c0*/  LOP3.LUT R2, R56, 0xffff0000, RZ, 0xc0, !PT ;  /* 0xffff000038027812 */ /* 0x000fe400078ec0ff */
[C---:B------:R-:W-:Y:S02]  /*80d0*/  SHF.L.U32 R3, R57.reuse, 0x10, RZ ;  /* 0x0000001039037819 */ /* 0x040fe400000006ff */
[----:B------:R-:W-:Y:S02]  /*80e0*/  LOP3.LUT R48, R57, 0xffff0000, RZ, 0xc0, !PT ;  /* 0xffff000039307812 */ /* 0x000fe400078ec0ff */
[C---:B------:R-:W-:Y:S02]  /*80f0*/  SHF.L.U32 R50, R58.reuse, 0x10, RZ ;  /* 0x000000103a327819 */ /* 0x040fe400000006ff */
[----:B------:R-:W-:Y:S01]  /*8100*/  LOP3.LUT R51, R58, 0xffff0000, RZ, 0xc0, !PT ;  /* 0xffff00003a337812 */ /* 0x000fe200078ec0ff */
[----:B-1----:R-:W1:Y:S01]  /*8110*/  LDTM.16dp256bit.x8 R4, tmem[UR4+0xc0] ;  /* 0x0000c004000479ee */ /* 0x002e6200081a0000 */
[C---:B------:R-:W-:Y:S01]  /*8120*/  SHF.L.U32 R52, R59.reuse, 0x10, RZ ;  /* 0x000000103b347819 */ /* 0x040fe200000006ff */
[----:B------:R-:W-:Y:S01]  /*8130*/  NOP ;  /* 0x0000000000007918 */ /* 0x000fe20000000000 */
[----:B------:R-:W-:Y:S02]  /*8140*/  LOP3.LUT R53, R59, 0xffff0000, RZ, 0xc0, !PT ;  /* 0xffff00003b357812 */ /* 0x000fe400078ec0ff */
[----:B------:R-:W-:Y:S02]  /*8150*/  R2UR UR5, R64 ;  /* 0x00000000400572ca */ /* 0x000fe400000e0000 */
[C---:B----4-:R-:W-:Y:S02]  /*8160*/  SHF.L.U32 R54, R60.reuse, 0x10, RZ ;  /* 0x000000103c367819 */ /* 0x050fe400000006ff */
[----:B------:R-:W-:Y:S02]  /*8170*/  LOP3.LUT R55, R60, 0xffff0000, RZ, 0xc0, !PT ;  /* 0xffff00003c377812 */ /* 0x000fe400078ec0ff */
[C---:B------:R-:W-:Y:S02]  /*8180*/  SHF.L.U32 R56, R61.reuse, 0x10, RZ ;  /* 0x000000103d387819 */ /* 0x040fe400000006ff */
[----:B------:R-:W-:Y:S02]  /*8190*/  LOP3.LUT R57, R61, 0xffff0000, RZ, 0xc0, !PT ;  /* 0xffff00003d397812 */ /* 0x000fe400078ec0ff */
[C---:B------:R-:W-:Y:S02]  /*81a0*/  SHF.L.U32 R58, R62.reuse, 0x10, RZ ;  /* 0x000000103e3a7819 */ /* 0x040fe400000006ff */
[----:B------:R-:W-:Y:S01]  /*81b0*/  LOP3.LUT R59, R62, 0xffff0000, RZ, 0xc0, !PT ;  /* 0xffff00003e3b7812 */ /* 0x000fe200078ec0ff */
[----:B------:R-:W-:Y:S01]  /*81c0*/  UIADD3 UR5, UPT, UPT, UR5, 0xc0, URZ ;  /* 0x000000c005057890 */ /* 0x000fe2000fffe0ff */
[C---:B------:R-:W-:Y:S02]  /*81d0*/  SHF.L.U32 R60, R63.reuse, 0x10, RZ ;  /* 0x000000103f3c7819 */ /* 0x040fe400000006ff */
[----:B------:R-:W-:Y:S01]  /*81e0*/  LOP3.LUT R61, R63, 0xffff0000, RZ, 0xc0, !PT ;  /* 0xffff00003f3d7812 */ /* 0x000fe200078ec0ff */
[----:B------:R-:W-:Y:S01]  /*81f0*/  UPRMT UR5, UR37, 0x654, UR5 ;  /* 0x0000065425057896 */ /* 0x000fe20008000005 */
[C---:B------:R-:W-:Y:S01]  /*8200*/  SHF.L.U32 R62, R68.reuse, 0x10, RZ ;  /* 0x00000010443e7819 */ /* 0x040fe200000006ff */
[C---:B-1----:R-:W-:Y:S01]  /*8210*/  FMUL R4, R47.reuse, R4 ;  /* 0x000000042f047220 */ /* 0x042fe20000400000 */
[C---:B------:R-:W-:Y:S01]  /*8220*/  FMUL R5, R47.reuse, R5 ;  /* 0x000000052f057220 */ /* 0x040fe20000400000 */
[----:B------:R-:W-:Y:S01]  /*8230*/  FMUL R6, R47, R6 ;  /* 0x000000062f067220 */ /* 0x000fe20000400000 */
[----:B------:R-:W-:Y:S01]  /*8240*/  LOP3.LUT R63, R68, 0xffff0000, RZ, 0xc0, !PT ;  /* 0xffff0000443f7812 */ /* 0x000fe200078ec0ff */
[C---:B------:R-:W-:Y:S01]  /*8250*/  FFMA R4, R49.reuse, R0, R4 ;  /* 0x0000000031047223 */ /* 0x040fe20000000004 */
[----:B------:R-:W-:Y:S01]  /*8260*/  FFMA R5, R49, R2, R5 ;  /* 0x0000000231057223 */ /* 0x000fe20000000005 */
[----:B------:R-:W-:Y:S01]  /*8270*/  SHF.L.U32 R64, R69, 0x10, RZ ;  /* 0x0000001045407819 */ /* 0x000fe200000006ff */
[----:B------:R-:W-:Y:S01]  /*8280*/  SYNCS.ARRIVE.TRANS64.RED.A1T0 RZ, [UR5], RZ ;  /* 0x000000ffffff79a7 */ /* 0x000fe20008100405 */
[----:B------:R-:W-:Y:S01]  /*8290*/  FFMA R6, R49, R3, R6 ;  /* 0x0000000331067223 */ /* 0x000fe20000000006 */
[----:B------:R-:W-:Y:S01]  /*82a0*/  FMUL R7, R47, R7 ;  /* 0x000000072f077220 */ /* 0x000fe20000400000 */
[----:B------:R-:W-:Y:S01]  /*82b0*/  LOP3.LUT R65, R69, 0xffff0000, RZ, 0xc0, !PT ;  /* 0xffff000045417812 */ /* 0x000fe200078ec0ff */
[----:B------:R-:W-:Y:S01]  /*82c0*/  FMUL R8, R47, R8 ;  /* 0x000000082f087220 */ /* 0x000fe20000400000 */
[----:B------:R-:W-:Y:S01]  /*82d0*/  F2FP.BF16.F32.PACK_AB R4, R5, R4 ;  /* 0x000000040504723e */ /* 0x000fe200000010ff */
[----:B------:R-:W-:Y:S01]  /*82e0*/  FFMA R7, R49, R48, R7 ;  /* 0x0000003031077223 */ /* 0x000fe20000000007 */
[----:B------:R-:W-:Y:S01]  /*82f0*/  FMUL R9, R47, R9 ;  /* 0x000000092f097220 */ /* 0x000fe20000400000 */
[----:B------:R-:W-:Y:S01]  /*8300*/  FFMA R8, R49, R50, R8 ;  /* 0x0000003231087223 */ /* 0x000fe20000000008 */
[C---:B------:R-:W-:Y:S01]  /*8310*/  SHF.L.U32 R66, R70.reuse, 0x10, RZ ;  /* 0x0000001046427819 */ /* 0x040fe200000006ff */
[----:B------:R-:W-:Y:S01]  /*8320*/  FMUL R0, R47, R10 ;  /* 0x0000000a2f007220 */ /* 0x000fe20000400000 */
[----:B------:R-:W-:Y:S01]  /*8330*/  F2FP.BF16.F32.PACK_AB R5, R7, R6 ;  /* 0x000000060705723e */ /* 0x000fe200000010ff */
[----:B------:R-:W-:Y:S01]  /*8340*/  FFMA R9, R49, R51, R9 ;  /* 0x0000003331097223 */ /* 0x000fe20000000009 */
[----:B------:R-:W-:Y:S01]  /*8350*/  FMUL R2, R47, R11 ;  /* 0x0000000b2f027220 */ /* 0x000fe20000400000 */
[----:B------:R-:W-:Y:S01]  /*8360*/  FFMA R0, R49, R52, R0 ;  /* 0x0000003431007223 */ /* 0x000fe20000000000 */
[----:B------:R-:W-:Y:S01]  /*8370*/  LOP3.LUT R67, R70, 0xffff0000, RZ, 0xc0, !PT ;  /* 0xffff000046437812 */ /* 0x000fe200078ec0ff */
[----:B------:R-:W-:Y:S01]  /*8380*/  FMUL R3, R47, R12 ;  /* 0x0000000c2f037220 */ /* 0x000fe20000400000 */
[----:B------:R-:W-:Y:S01]  /*8390*/  F2FP.BF16.F32.PACK_AB R6, R9, R8 ;  /* 0x000000080906723e */ /* 0x000fe200000010ff */
[----:B------:R-:W-:Y:S01]  /*83a0*/  FFMA R2, R49, R53, R2 ;  /* 0x0000003531027223 */ /* 0x000fe20000000002 */
[----:B------:R-:W-:Y:S01]  /*83b0*/  FMUL R10, R47, R13 ;  /* 0x0000000d2f0a7220 */ /* 0x000fe20000400000 */
[----:B------:R-:W-:Y:S01]  /*83c0*/  FFMA R3, R49, R54, R3 ;  /* 0x0000003631037223 */ /* 0x000fe20000000003 */
[----:B------:R-:W-:Y:S01]  /*83d0*/  SHF.L.U32 R68, R71, 0x10, RZ ;  /* 0x0000001047447819 */ /* 0x000fe200000006ff */
[----:B------:R-:W-:Y:S01]  /*83e0*/  FMUL R11, R47, R14 ;  /* 0x0000000e2f0b7220 */ /* 0x000fe20000400000 */
[----:B------:R-:W-:Y:S01]  /*83f0*/  F2FP.BF16.F32.PACK_AB R7, R2, R0 ;  /* 0x000000000207723e */ /* 0x000fe200000010ff */
[----:B------:R-:W-:Y:S01]  /*8400*/  FFMA R10, R49, R55, R10 ;  /* 0x00000037310a7223 */ /* 0x000fe2000000000a */
[----:B------:R-:W-:Y:S01]  /*8410*/  FMUL R15, R47, R15 ;  /* 0x0000000f2f0f7220 */ /* 0x000fe20000400000 */
[----:B------:R-:W-:Y:S01]  /*8420*/  FFMA R11, R49, R56, R11 ;  /* 0x00000038310b7223 */ /* 0x000fe2000000000b */
[----:B------:R-:W-:Y:S01]  /*8430*/  LOP3.LUT R69, R71, 0xffff0000, RZ, 0xc0, !PT ;  /* 0xffff000047457812 */ /* 0x000fe200078ec0ff */
[----:B------:R1:W-:Y:S01]  /*8440*/  STSM.16.M88.4 [R107+0x6400], R4 ;  /* 0x006400046b007844 */ /* 0x0003e20000000200 */
[----:B------:R-:W-:Y:S01]  /*8450*/  F2FP.BF16.F32.PACK_AB R8, R10, R3 ;  /* 0x000000030a08723e */ /* 0x000fe200000010ff */
[----:B------:R-:W-:Y:S01]  /*8460*/  FFMA R15, R49, R57, R15 ;  /* 0x00000039310f7223 */ /* 0x000fe2000000000f */
[C---:B------:R-:W-:Y:S01]  /*8470*/  FMUL R12, R47.reuse, R16 ;  /* 0x000000102f0c7220 */ /* 0x040fe20000400000 */
[C---:B------:R-:W-:Y:S01]  /*8480*/  FMUL R13, R47.reuse, R17 ;  /* 0x000000112f0d7220 */ /* 0x040fe20000400000 */
[----:B------:R-:W-:Y:S01]  /*8490*/  FMUL R14, R47, R18 ;  /* 0x000000122f0e7220 */ /* 0x000fe20000400000 */
[C---:B------:R-:W-:Y:S01]  /*84a0*/  SHF.L.U32 R70, R76.reuse, 0x10, RZ ;  /* 0x000000104c467819 */ /* 0x040fe200000006ff */
[----:B------:R-:W-:Y:S01]  /*84b0*/  FFMA R12, R49, R58, R12 ;  /* 0x0000003a310c7223 */ /* 0x000fe2000000000c */
[----:B------:R-:W-:Y:S01]  /*84c0*/  F2FP.BF16.F32.PACK_AB R9, R15, R11 ;  /* 0x0000000b0f09723e */ /* 0x000fe200000010ff */
[C---:B------:R-:W-:Y:S01]  /*84d0*/  FFMA R13, R49.reuse, R59, R13 ;  /* 0x0000003b310d7223 */ /* 0x040fe2000000000d */
[----:B------:R-:W-:Y:S01]  /*84e0*/  FFMA R14, R49, R60, R14 ;  /* 0x0000003c310e7223 */ /* 0x000fe2000000000e */
[C---:B------:R-:W-:Y:S01]  /*84f0*/  FMUL R19, R47.reuse, R19 ;  /* 0x000000132f137220 */ /* 0x040fe20000400000 */
        /* <DEDUP_REMOVED lines=22> */
[----:B------:R-:W-:Y:S01]  /*8660*/  FFMA R21, R49, R67, R21 ;  /* 0x0000004331157223 */ /* 0x000fe20000000015 */
[C---:B------:R-:W-:Y:S01]  /*8670*/  FMUL R27, R47.reuse, R27 ;  /* 0x0000001b2f1b7220 */ /* 0x040fe20000400000 */
[C---:B------:R-:W-:Y:S01]  /*8680*/  FMUL R24, R47.reuse, R28 ;  /* 0x0000001c2f187220 */ /* 0x040fe20000400000 */
[----:B------:R-:W-:Y:S01]  /*8690*/  FMUL R25, R47, R29 ;  /* 0x0000001d2f197220 */ /* 0x000fe20000400000 */
[----:B------:R-:W-:Y:S01]  /*86a0*/  FFMA R22, R49, R68, R22 ;  /* 0x0000004431167223 */ /* 0x000fe20000000016 */
[----:B------:R-:W-:Y:S01]  /*86b0*/  FMUL R26, R47, R30 ;  /* 0x0000001e2f1a7220 */ /* 0x000fe20000400000 */
[----:B------:R-:W-:Y:S01]  /*86c0*/  FFMA R27, R49, R69, R27 ;  /* 0x00000045311b7223 */ /* 0x000fe2000000001b */
[----:B------:R-:W-:Y:S01]  /*86d0*/  FMUL R31, R47, R31 ;  /* 0x0000001f2f1f7220 */ /* 0x000fe20000400000 */
[----:B------:R-:W-:Y:S01]  /*86e0*/  FFMA R24, R49, R70, R24 ;  /* 0x0000004631187223 */ /* 0x000fe20000000018 */
[----:B------:R-:W-:Y:S01]  /*86f0*/  LOP3.LUT R75, R78, 0xffff0000, RZ, 0xc0, !PT ;  /* 0xffff00004e4b7812 */ /* 0x000fe200078ec0ff */
[----:B------:R-:W-:Y:S01]  /*8700*/  FMUL R28, R47, R32 ;  /* 0x000000202f1c7220 */ /* 0x000fe20000400000 */
[----:B------:R-:W-:Y:S01]  /*8710*/  FFMA R25, R49, R71, R25 ;  /* 0x0000004731197223 */ /* 0x000fe20000000019 */
[----:B------:R-:W-:Y:S01]  /*8720*/  SHF.L.U32 R76, R79, 0x10, RZ ;  /* 0x000000104f4c7819 */ /* 0x000fe200000006ff */
[----:B------:R-:W-:Y:S01]  /*8730*/  FMUL R29, R47, R33 ;  /* 0x000000212f1d7220 */ /* 0x000fe20000400000 */
[----:B------:R-:W-:Y:S01]  /*8740*/  FFMA R26, R49, R72, R26 ;  /* 0x00000048311a7223 */ /* 0x000fe2000000001a */
[----:B------:R-:W-:Y:S01]  /*8750*/  LOP3.LUT R77, R79, 0xffff0000, RZ, 0xc0, !PT ;  /* 0xffff00004f4d7812 */ /* 0x000fe200078ec0ff */
        /* <DEDUP_REMOVED lines=9> */
[----:B------:R-:W-:Y:S02]  /*87f0*/  F2FP.BF16.F32.PACK_AB R24, R25, R24 ;  /* 0x000000181918723e */ /* 0x000fe400000010ff */
[----:B------:R-:W-:Y:S01]  /*8800*/  F2FP.BF16.F32.PACK_AB R25, R31, R26 ;  /* 0x0000001a1f19723e */ /* 0x000fe200000010ff */
[----:B------:R1:W-:Y:S01]  /*8810*/  STSM.16.M88.4 [R108+0x6000], R16 ;  /* 0x006000106c007844 */ /* 0x0003e20000000200 */
[----:B------:R-:W-:Y:S02]  /*8820*/  F2FP.BF16.F32.PACK_AB R26, R29, R28 ;  /* 0x0000001c1d1a723e */ /* 0x000fe400000010ff */
[----:B------:R-:W-:Y:S05]  /*8830*/  F2FP.BF16.F32.PACK_AB R27, R35, R30 ;  /* 0x0000001e231b723e */ /* 0x000fea00000010ff */
        /* <DEDUP_REMOVED lines=18> */
.L_x_123:
[----:B------:R-:W-:Y:S05]  /*8960*/  BSYNC.RECONVERGENT B0 ;  /* 0x0000000000007941 */ /* 0x000fea0003800200 */
.L_x_122:
[----:B------:R-:W-:Y:S01]  /*8970*/  BAR.SYNC.DEFER_BLOCKING 0x1, 0x80 ;  /* 0x0042000000007b1d */ /* 0x000fe20000010000 */
[----:B------:R-:W-:Y:S01]  /*8980*/  UISETP.NE.AND UP0, UPT, UR49, -0x4, UPT ;  /* 0xfffffffc3100788c */ /* 0x000fe2000bf05270 */
[----:B------:R-:W-:Y:S08]  /*8990*/  IADD3 R45, PT, PT, R45, 0x1, RZ ;  /* 0x000000012d2d7810 */ /* 0x000ff00007ffe0ff */
[----:B------:R-:W-:Y:S05]  /*89a0*/  BRA.U !UP0, `(.L_x_124) ;  /* 0x0000000108287547 */ /* 0x000fea000b800000 */
[----:B------:R-:W-:Y:S01]  /*89b0*/  ISETP.NE.AND P0, PT, R105, RZ, PT ;  /* 0x000000ff6900720c */ /* 0x000fe20003f05270 */
[----:B------:R-:W-:Y:S01]  /*89c0*/  IMAD.U32 R2, RZ, RZ, UR51 ;  /* 0x00000033ff027e24 */ /* 0x000fe2000f8e00ff */
[----:B------:R-:W-:Y:S01]  /*89d0*/  UIADD3 UR51, UPT, UPT, UR51, 0x1, URZ ;  /* 0x0000000133337890 */ /* 0x000fe2000fffe0ff */
[----:B------:R-:W-:Y:S03]  /*89e0*/  IMAD.U32 R0, RZ, RZ, UR37 ;  /* 0x00000025ff007e24 */ /* 0x000fe6000f8e00ff */
[----:B------:R-:W-:Y:S04]  /*89f0*/  UISETP.NE.AND UP0, UPT, UR51, 0x4, UPT ;  /* 0x000000043300788c */ /* 0x000fe8000bf05270 */
[----:B------:R-:W-:Y:S03]  /*8a00*/  USEL UR51, UR51, URZ, UP0 ;  /* 0x000000ff33337287 */ /* 0x000fe60008000000 */
[----:B------:R-:W-:Y:S05]  /*8a10*/  @P0 LEA R2, R2, UR48, 0x3 ;  /* 0x0000003002020c11 */ /* 0x000fea000f8e18ff */
[----:B------:R-:W-:Y:S05]  /*8a20*/  @P0 VIADD R2, R2, 0x50 ;  /* 0x0000005002020836 */ /* 0x000fea0000000000 */
[----:B------:R-:W-:Y:S04]  /*8a30*/  @P0 PRMT R0, R0, 0x654, R2 ;  /* 0x0000065400000816 */ /* 0x000fe80000000002 */
[----:B------:R2:W-:Y:S03]  /*8a40*/  @P0 SYNCS.ARRIVE.TRANS64.RED.A1T0 RZ, [R0+URZ], RZ ;  /* 0x000000ff00ff09a7 */ /* 0x0005e600081004ff */
.L_x_124:
[----:B------:R-:W-:Y:S01]  /*8a50*/  ISETP.NE.AND P2, PT, R102, RZ, PT ;  /* 0x000000ff6600720c */ /* 0x000fe20003f45270 */
[----:B------:R-:W-:Y:S01]  /*8a60*/  UIADD3 UR49, UPT, UPT, UR49, 0x4, URZ ;  /* 0x0000000431317890 */ /* 0x000fe2000fffe0ff */
[----:B------:R-:W-:Y:S01]  /*8a70*/  ISETP.NE.AND P0, PT, R104, 0x2, PT ;  /* 0x000000026800780c */ /* 0x000fe20003f05270 */
[----:B------:R-:W-:Y:S01]  /*8a80*/  IMAD.IADD R14, R43, 0x1, R86 ;  /* 0x000000012b0e7824 */ /* 0x000fe200078e0256 */
[----:B------:R-:W-:Y:S01]  /*8a90*/  ISETP.NE.AND P1, PT, R45, 0x4, PT ;  /* 0x000000042d00780c */ /* 0x000fe20003f25270 */
[----:B------:R-:W-:Y:S01]  /*8aa0*/  IMAD.IADD R15, R44, 0x1, R87 ;  /* 0x000000012c0f7824 */ /* 0x000fe200078e0257 */
[----:B------:R-:W-:Y:S02]  /*8ab0*/  SEL R2, RZ, 0x1, P0 ;  /* 0x00000001ff027807 */ /* 0x000fe40000000000 */
[----:B--2---:R-:W-:Y:S02]  /*8ac0*/  SEL R0, RZ, 0x1, P1 ;  /* 0x00000001ff007807 */ /* 0x004fe40000800000 */
[----:B------:R-:W-:Y:S02]  /*8ad0*/  LOP3.LUT R96, R96, R2, RZ, 0x3c, !PT ;  /* 0x0000000260607212 */ /* 0x000fe400078e3cff */
[----:B------:R-:W-:Y:S02]  /*8ae0*/  LOP3.LUT R97, R97, R0, RZ, 0x3c, !PT ;  /* 0x0000000061617212 */ /* 0x000fe400078e3cff */
[----:B------:R-:W-:Y:S02]  /*8af0*/  @P2 R2UR UR36, R95 ;  /* 0x000000005f2422ca */ /* 0x000fe400000e0000 */
[----:B------:R-:W-:Y:S02]  /*8b00*/  SEL R104, R104, RZ, P0 ;  /* 0x000000ff68687207 */ /* 0x000fe40000000000 */
[----:B------:R-:W-:Y:S01]  /*8b10*/  SEL R45, R45, RZ, P1 ;  /* 0x000000ff2d2d7207 */ /* 0x000fe20000800000 */
[----:B------:R-:W-:Y:S10]  /*8b20*/  @P2 BRA `(.L_x_125) ;  /* 0xffffffc000082947 */ /* 0x000ff4000383ffff */
[----:B------:R-:W-:-:S09]  /*8b30*/  UISETP.NE.AND UP0, UPT, UR50, URZ, UPT ;  /* 0x000000ff3200728c */ /* 0x000fd2000bf05270 */
[----:B------:R-:W-:Y:S05]  /*8b40*/  BRA.U !UP0, `(.L_x_126) ;  /* 0x0000000108487547 */ /* 0x000fea000b800000 */
[----:B------:R-:W2:Y:S02]  /*8b50*/  LDCU.64 UR4, c[0x0][0x890] ;  /* 0x00011200ff0477ac */ /* 0x000ea40008000a00 */
[----:B--2---:R-:W-:-:S04]  /*8b60*/  UISETP.NE.U32.AND UP0, UPT, UR4, URZ, UPT ;  /* 0x000000ff0400728c */ /* 0x004fc8000bf05070 */
[----:B------:R-:W-:-:S09]  /*8b70*/  UISETP.NE.AND.EX UP0, UPT, UR5, URZ, UPT, UP0 ;  /* 0x000000ff0500728c */ /* 0x000fd2000bf05300 */
[----:B------:R-:W-:Y:S05]  /*8b80*/  BRA.U UP0, `(.L_x_127) ;  /* 0x00000001000c7547 */ /* 0x000fea000b800000 */
[----:B------:R-:W-:-:S13]  /*8b90*/  FSETP.NEU.AND P0, PT, R49, RZ, PT ;  /* 0x000000ff3100720b */ /* 0x000fda0003f0d000 */
[----:B------:R-:W-:Y:S05]  /*8ba0*/  @!P0 EXIT ;  /* 0x000000000000894d */ /* 0x000fea0003800000 */
[----:B------:R-:W-:Y:S05]  /*8bb0*/  BRA `(.L_x_126) ;  /* 0x00000000002c7947 */ /* 0x000fea0003800000 */
.L_x_127:
[----:B------:R-:W-:Y:S01]  /*8bc0*/  ISETP.NE.AND P0, PT, R103, RZ, PT ;  /* 0x000000ff6700720c */ /* 0x000fe20003f05270 */
[----:B------:R-:W-:-:S12]  /*8bd0*/  BSSY.RECONVERGENT B0, `(.L_x_126) ;  /* 0x0000009000007945 */ /* 0x000fd80003800200 */
[----:B------:R-:W-:Y:S05]  /*8be0*/  @P0 BRA `(.L_x_128) ;  /* 0x0000000000140947 */ /* 0x000fea0003800000 */
[----:B------:R-:W2:Y:S02]  /*8bf0*/  LDCU.64 UR4, c[0x0][0x888] ;  /* 0x00011100ff0477ac */ /* 0x000ea40008000a00 */
[----:B--2---:R-:W-:-:S04]  /*8c00*/  ISETP.NE.U32.AND P0, PT, RZ, UR4, PT ;  /* 0x00000004ff007c0c */ /* 0x004fc8000bf05070 */
[----:B------:R-:W-:-:S13]  /*8c10*/  ISETP.NE.AND.EX P0, PT, RZ, UR5, PT, P0 ;  /* 0x00000005ff007c0c */ /* 0x000fda000bf05300 */
[----:B------:R-:W-:Y:S05]  /*8c20*/  @!P0 EXIT ;  /* 0x000000000000894d */ /* 0x000fea0003800000 */
[----:B------:R-:W-:Y:S05]  /*8c30*/  BRA `(.L_x_129) ;  /* 0x0000000000087947 */ /* 0x000fea0003800000 */
.L_x_128:
[----:B------:R-:W-:-:S13]  /*8c40*/  FSETP.NEU.AND P0, PT, R49, RZ, PT ;  /* 0x000000ff3100720b */ /* 0x000fda0003f0d000 */
[----:B------:R-:W-:Y:S05]  /*8c50*/  @!P0 EXIT ;  /* 0x000000000000894d */ /* 0x000fea0003800000 */
.L_x_129:
[----:B------:R-:W-:Y:S05]  /*8c60*/  BSYNC.RECONVERGENT B0 ;  /* 0x0000000000007941 */ /* 0x000fea0003800200 */
.L_x_126:
[----:B------:R-:W-:Y:S01]  /*8c70*/  ULEA UR4, UR51, UR48, 0x3 ;  /* 0x0000003033047291 */ /* 0x000fe2000f8e18ff */
[----:B------:R-:W-:-:S04]  /*8c80*/  DEPBAR.LE SB0, 0x0 ;  /* 0x000080000000791a */ /* 0x000fc80000000000 */
[----:B------:R-:W-:-:S04]  /*8c90*/  UIADD3 UR4, UPT, UPT, UR4, 0x50, URZ ;  /* 0x0000005004047890 */ /* 0x000fc8000fffe0ff */
[----:B------:R-:W-:-:S09]  /*8ca0*/  UPRMT UR4, UR37, 0x654, UR4 ;  /* 0x0000065425047896 */ /* 0x000fd20008000004 */
[----:B------:R-:W-:Y:S01]  /*8cb0*/  SYNCS.ARRIVE.TRANS64.RED.A1T0 RZ, [UR4], RZ ;  /* 0x000000ffffff79a7 */ /* 0x000fe20008100404 */
[----:B------:R-:W-:Y:S05]  /*8cc0*/  EXIT ;  /* 0x000000000000794d */ /* 0x000fea0003800000 */
.L_x_19:
[----:B--2---:R2:W1:Y:S02]  /*8cd0*/  SYNCS.PHASECHK.TRANS64.TRYWAIT P0, [R2+URZ+0xf0], R3 ;  /* 0x0000f003020075a7 */ /* 0x00446400080011ff */
[----:B-1----:R-:W-:Y:S05]  /*8ce0*/  @!P0 NANOSLEEP.SYNCS 0x989680 ;  /* 0x009896800000895d */ /* 0x002fea0003900000 */
[----:B------:R-:W1:Y:S02]  /*8cf0*/  @!P0 SYNCS.PHASECHK.TRANS64 P0, [R2+URZ+0xf0], R3 ;  /* 0x0000f003020085a7 */ /* 0x000e6400080010ff */
[----:B-1----:R-:W-:Y:S05]  /*8d00*/  @!P0 BRA `(.L_x_19) ;  /* 0xfffffffc00f08947 */ /* 0x002fea000383ffff */
[----:B------:R-:W-:Y:S05]  /*8d10*/  BRA `(.L_x_130) ;  /* 0xffffff8800287947 */ /* 0x000fea000383ffff */
.L_x_22:
[----:B-1----:R-:W-:-:S07]  /*8d20*/  MOV R2, UR33 ;  /* 0x0000002100027c02 */ /* 0x002fce0008000f00 */
.L_x_131:
[----:B-1----:R1:W2:Y:S02]  /*8d30*/  SYNCS.PHASECHK.TRANS64.TRYWAIT P0, [R2+URZ+0x18], R4 ;  /* 0x00001804020075a7 */ /* 0x0022a400080011ff */
[----:B--2---:R-:W-:Y:S05]  /*8d40*/  @!P0 NANOSLEEP.SYNCS 0x989680 ;  /* 0x009896800000895d */ /* 0x004fea0003900000 */
[----:B------:R-:W2:Y:S02]  /*8d50*/  @!P0 SYNCS.PHASECHK.TRANS64 P0, [R2+URZ+0x18], R4 ;  /* 0x00001804020085a7 */ /* 0x000ea400080010ff */
[----:B--2---:R-:W-:Y:S05]  /*8d60*/  @!P0 BRA `(.L_x_131) ;  /* 0xfffffffc00f08947 */ /* 0x004fea000383ffff */
[----:B------:R-:W-:Y:S05]  /*8d70*/  BRA `(.L_x_21) ;  /* 0xffffff8800787947 */ /* 0x000fea000383ffff */
.L_x_28:
[----:B-1----:R-:W-:-:S07]  /*8d80*/  MOV R2, UR17 ;  /* 0x0000001100027c02 */ /* 0x002fce0008000f00 */
.L_x_132:
[----:B-1----:R1:W2:Y:S02]  /*8d90*/  SYNCS.PHASECHK.TRANS64.TRYWAIT P0, [R2+URZ+0x18], R4 ;  /* 0x00001804020075a7 */ /* 0x0022a400080011ff */
[----:B--2---:R-:W-:Y:S05]  /*8da0*/  @!P0 NANOSLEEP.SYNCS 0x989680 ;  /* 0x009896800000895d */ /* 0x004fea0003900000 */
[----:B------:R-:W2:Y:S02]  /*8db0*/  @!P0 SYNCS.PHASECHK.TRANS64 P0, [R2+URZ+0x18], R4 ;  /* 0x00001804020085a7 */ /* 0x000ea400080010ff */
[----:B--2---:R-:W-:Y:S05]  /*8dc0*/  @!P0 BRA `(.L_x_132) ;  /* 0xfffffffc00f08947 */ /* 0x004fea000383ffff */
[----:B------:R-:W-:Y:S05]  /*8dd0*/  BRA `(.L_x_27) ;  /* 0xffffff8c00207947 */ /* 0x000fea000383ffff */
.L_x_32:
[----:B-1----:R1:W2:Y:S02]  /*8de0*/  SYNCS.PHASECHK.TRANS64.TRYWAIT P0, [R2+URZ+0x80], R3 ;  /* 0x00008003020075a7 */ /* 0x0022a400080011ff */
[----:B--2---:R-:W-:Y:S05]  /*8df0*/  @!P0 NANOSLEEP.SYNCS 0x989680 ;  /* 0x009896800000895d */ /* 0x004fea0003900000 */
[----:B------:R-:W2:Y:S02]  /*8e00*/  @!P0 SYNCS.PHASECHK.TRANS64 P0, [R2+URZ+0x80], R3 ;  /* 0x00008003020085a7 */ /* 0x000ea400080010ff */
[----:B--2---:R-:W-:Y:S05]  /*8e10*/  @!P0 BRA `(.L_x_32) ;  /* 0xfffffffc00f08947 */ /* 0x004fea000383ffff */
[----:B------:R-:W-:Y:S05]  /*8e20*/  BRA `(.L_x_133) ;  /* 0xffffff8c00b07947 */ /* 0x000fea000383ffff */
.L_x_36:
[----:B----4-:R-:W-:-:S07]  /*8e30*/  MOV R0, UR5 ;  /* 0x0000000500007c02 */ /* 0x010fce0008000f00 */
.L_x_134:
[----:B-1----:R1:W2:Y:S02]  /*8e40*/  SYNCS.PHASECHK.TRANS64.TRYWAIT P0, [R0+URZ], R2 ;  /* 0x00000002000075a7 */ /* 0x0022a400080011ff */
[----:B--2---:R-:W-:Y:S05]  /*8e50*/  @!P0 NANOSLEEP.SYNCS 0x989680 ;  /* 0x009896800000895d */ /* 0x004fea0003900000 */
[----:B------:R-:W2:Y:S02]  /*8e60*/  @!P0 SYNCS.PHASECHK.TRANS64 P0, [R0+URZ], R2 ;  /* 0x00000002000085a7 */ /* 0x000ea400080010ff */
[----:B--2---:R-:W-:Y:S05]  /*8e70*/  @!P0 BRA `(.L_x_134) ;  /* 0xfffffffc00f08947 */ /* 0x004fea000383ffff */
[----:B------:R-:W-:Y:S05]  /*8e80*/  BRA `(.L_x_135) ;  /* 0xffffff9400207947 */ /* 0x000fea000383ffff */
.L_x_37:
[----:B----4-:R-:W-:-:S07]  /*8e90*/  MOV R0, UR5 ;  /* 0x0000000500007c02 */ /* 0x010fce0008000f00 */
.L_x_136:
[----:B-1----:R1:W2:Y:S02]  /*8ea0*/  SYNCS.PHASECHK.TRANS64.TRYWAIT P0, [R0+URZ], R2 ;  /* 0x00000002000075a7 */ /* 0x0022a400080011ff */
[----:B--2---:R-:W-:Y:S05]  /*8eb0*/  @!P0 NANOSLEEP.SYNCS 0x989680 ;  /* 0x009896800000895d */ /* 0x004fea0003900000 */
[----:B------:R-:W2:Y:S02]  /*8ec0*/  @!P0 SYNCS.PHASECHK.TRANS64 P0, [R0+URZ], R2 ;  /* 0x00000002000085a7 */ /* 0x000ea400080010ff */
[----:B--2---:R-:W-:Y:S05]  /*8ed0*/  @!P0 BRA `(.L_x_136) ;  /* 0xfffffffc00f08947 */ /* 0x004fea000383ffff */
[----:B------:R-:W-:Y:S05]  /*8ee0*/  BRA `(.L_x_137) ;  /* 0xffffff94002c7947 */ /* 0x000fea000383ffff */
.L_x_40:
[----:B-1----:R1:W2:Y:S02]  /*8ef0*/  SYNCS.PHASECHK.TRANS64.TRYWAIT P0, [R0+URZ+0xe0], R4 ;  /* 0x0000e004000075a7 */ /* 0x0022a400080011ff */
[----:B--2---:R-:W-:Y:S05]  /*8f00*/  @!P0 NANOSLEEP.SYNCS 0x989680 ;  /* 0x009896800000895d */ /* 0x004fea0003900000 */
[----:B------:R-:W2:Y:S02]  /*8f10*/  @!P0 SYNCS.PHASECHK.TRANS64 P0, [R0+URZ+0xe0], R4 ;  /* 0x0000e004000085a7 */ /* 0x000ea400080010ff */
[----:B--2---:R-:W-:Y:S05]  /*8f20*/  @!P0 BRA `(.L_x_40) ;  /* 0xfffffffc00f08947 */ /* 0x004fea000383ffff */
[----:B------:R-:W-:Y:S05]  /*8f30*/  BRA `(.L_x_138) ;  /* 0xffffff9400887947 */ /* 0x000fea000383ffff */
.L_x_41:
[----:B------:R-:W-:-:S07]  /*8f40*/  MOV R0, UR5 ;  /* 0x0000000500007c02 */ /* 0x000fce0008000f00 */
.L_x_139:
[----:B-1----:R1:W2:Y:S02]  /*8f50*/  SYNCS.PHASECHK.TRANS64.TRYWAIT P0, [R0+URZ+0x90], R5 ;  /* 0x00009005000075a7 */ /* 0x0022a400080011ff */
[----:B--2---:R-:W-:Y:S05]  /*8f60*/  @!P0 NANOSLEEP.SYNCS 0x989680 ;  /* 0x009896800000895d */ /* 0x004fea0003900000 */
[----:B------:R-:W2:Y:S02]  /*8f70*/  @!P0 SYNCS.PHASECHK.TRANS64 P0, [R0+URZ+0x90], R5 ;  /* 0x00009005000085a7 */ /* 0x000ea400080010ff */
[----:B--2---:R-:W-:Y:S05]  /*8f80*/  @!P0 BRA `(.L_x_139) ;  /* 0xfffffffc00f08947 */ /* 0x004fea000383ffff */
[----:B------:R-:W-:Y:S05]  /*8f90*/  BRA `(.L_x_140) ;  /* 0xffffff9400987947 */ /* 0x000fea000383ffff */
.L_x_42:
[----:B-1----:R1:W2:Y:S02]  /*8fa0*/  SYNCS.PHASECHK.TRANS64.TRYWAIT P1, [R0+URZ+0x80], R4 ;  /* 0x00008004000075a7 */ /* 0x0022a400080211ff */
[----:B--2---:R-:W-:Y:S05]  /*8fb0*/  @!P1 NANOSLEEP.SYNCS 0x989680 ;  /* 0x009896800000995d */ /* 0x004fea0003900000 */
[----:B------:R-:W2:Y:S02]  /*8fc0*/  @!P1 SYNCS.PHASECHK.TRANS64 P1, [R0+URZ+0x80], R4 ;  /* 0x00008004000095a7 */ /* 0x000ea400080210ff */
[----:B--2---:R-:W-:Y:S05]  /*8fd0*/  @!P1 BRA `(.L_x_42) ;  /* 0xfffffffc00f09947 */ /* 0x004fea000383ffff */
[----:B------:R-:W-:Y:S05]  /*8fe0*/  BRA `(.L_x_141) ;  /* 0xffffff9400c87947 */ /* 0x000fea000383ffff */
.L_x_45:
[----:B------:R-:W-:-:S07]  /*8ff0*/  MOV R0, UR5 ;  /* 0x0000000500007c02 */ /* 0x000fce0008000f00 */
.L_x_142:
[----:B-1----:R1:W2:Y:S02]  /*9000*/  SYNCS.PHASECHK.TRANS64.TRYWAIT P0, [R0+URZ+0x90], R2 ;  /* 0x00009002000075a7 */ /* 0x0022a400080011ff */
[----:B--2---:R-:W-:Y:S05]  /*9010*/  @!P0 NANOSLEEP.SYNCS 0x989680 ;  /* 0x009896800000895d */ /* 0x004fea0003900000 */
[----:B------:R-:W2:Y:S02]  /*9020*/  @!P0 SYNCS.PHASECHK.TRANS64 P0, [R0+URZ+0x90], R2 ;  /* 0x00009002000085a7 */ /* 0x000ea400080010ff */
[----:B--2---:R-:W-:Y:S05]  /*9030*/  @!P0 BRA `(.L_x_142) ;  /* 0xfffffffc00f08947 */ /* 0x004fea000383ffff */
[----:B------:R-:W-:Y:S05]  /*9040*/  BRA `(.L_x_44) ;  /* 0xffffff98001c7947 */ /* 0x000fea000383ffff */
.L_x_52:
[----:B-1----:R1:W2:Y:S02]  /*9050*/  SYNCS.PHASECHK.TRANS64.TRYWAIT P1, [R0+URZ+0x80], R2 ;  /* 0x00008002000075a7 */ /* 0x0022a400080211ff */
[----:B--2---:R-:W-:Y:S05]  /*9060*/  @!P1 NANOSLEEP.SYNCS 0x989680 ;  /* 0x009896800000995d */ /* 0x004fea0003900000 */
[----:B------:R-:W2:Y:S02]  /*9070*/  @!P1 SYNCS.PHASECHK.TRANS64 P1, [R0+URZ+0x80], R2 ;  /* 0x00008002000095a7 */ /* 0x000ea400080210ff */
[----:B--2---:R-:W-:Y:S05]  /*9080*/  @!P1 BRA `(.L_x_52) ;  /* 0xfffffffc00f09947 */ /* 0x004fea000383ffff */
[----:B------:R-:W-:Y:S05]  /*9090*/  BRA `(.L_x_143) ;  /* 0xffffff9c007c7947 */ /* 0x000fea000383ffff */
.L_x_53:
[----:B------:R-:W-:-:S07]  /*90a0*/  MOV R2, UR8 ;  /* 0x0000000800027c02 */ /* 0x000fce0008000f00 */
.L_x_144:
[----:B-1----:R1:W2:Y:S02]  /*90b0*/  SYNCS.PHASECHK.TRANS64.TRYWAIT P0, [R2+URZ+0xc0], R0 ;  /* 0x0000c000020075a7 */ /* 0x0022a400080011ff */
[----:B--2---:R-:W-:Y:S05]  /*90c0*/  @!P0 NANOSLEEP.SYNCS 0x989680 ;  /* 0x009896800000895d */ /* 0x004fea0003900000 */
[----:B------:R-:W2:Y:S02]  /*90d0*/  @!P0 SYNCS.PHASECHK.TRANS64 P0, [R2+URZ+0xc0], R0 ;  /* 0x0000c000020085a7 */ /* 0x000ea400080010ff */
[----:B--2---:R-:W-:Y:S05]  /*90e0*/  @!P0 BRA `(.L_x_144) ;  /* 0xfffffffc00f08947 */ /* 0x004fea000383ffff */
[----:B------:R-:W-:Y:S05]  /*90f0*/  BRA `(.L_x_145) ;  /* 0xffffff9c00cc7947 */ /* 0x000fea000383ffff */
.L_x_56:
[----:B------:R-:W-:Y:S07]  /*9100*/  MOV R0, UR7 ;  /* 0x0000000700007c02 */ /* 0x000fee0008000f00 */
.L_x_146:
[----:B-1----:R1:W2:Y:S02]  /*9110*/  SYNCS.PHASECHK.TRANS64.TRYWAIT P0, [R0+URZ], R2 ;  /* 0x00000002000075a7 */ /* 0x0022a400080011ff */
[----:B--2---:R-:W-:Y:S05]  /*9120*/  @!P0 NANOSLEEP.SYNCS 0x989680 ;  /* 0x009896800000895d */ /* 0x004fea0003900000 */
[----:B------:R-:W2:Y:S02]  /*9130*/  @!P0 SYNCS.PHASECHK.TRANS64 P0, [R0+URZ], R2 ;  /* 0x00000002000085a7 */ /* 0x000ea400080010ff */
[----:B--2---:R-:W-:Y:S05]  /*9140*/  @!P0 BRA `(.L_x_146) ;  /* 0xfffffffc00f08947 */ /* 0x004fea000383ffff */
[----:B------:R-:W-:Y:S05]  /*9150*/  BRA `(.L_x_55) ;  /* 0xffffff9c00e87947 */ /* 0x000fea000383ffff */
.L_x_59:
[----:B------:R-:W-:-:S07]  /*9160*/  MOV R0, UR5 ;  /* 0x0000000500007c02 */ /* 0x000fce0008000f00 */
.L_x_147:
[----:B--2---:R2:W3:Y:S02]  /*9170*/  SYNCS.PHASECHK.TRANS64.TRYWAIT P0, [R0+URZ], R2 ;  /* 0x00000002000075a7 */ /* 0x0044e400080011ff */
[----:B---3--:R-:W-:Y:S05]  /*9180*/  @!P0 NANOSLEEP.SYNCS 0x989680 ;  /* 0x009896800000895d */ /* 0x008fea0003900000 */
[----:B------:R-:W3:Y:S02]  /*9190*/  @!P0 SYNCS.PHASECHK.TRANS64 P0, [R0+URZ], R2 ;  /* 0x00000002000085a7 */ /* 0x000ee400080010ff */
[----:B---3--:R-:W-:Y:S05]  /*91a0*/  @!P0 BRA `(.L_x_147) ;  /* 0xfffffffc00f08947 */ /* 0x008fea000383ffff */
[----:B------:R-:W-:Y:S05]  /*91b0*/  BRA `(.L_x_148) ;  /* 0xffffffa0009c7947 */ /* 0x000fea000383ffff */
.L_x_60:
[----:B------:R-:W-:-:S07]  /*91c0*/  MOV R0, UR5 ;  /* 0x0000000500007c02 */ /* 0x000fce0008000f00 */
.L_x_149:
[----:B-1----:R1:W2:Y:S02]  /*91d0*/  SYNCS.PHASECHK.TRANS64.TRYWAIT P0, [R0+URZ], R3 ;  /* 0x00000003000075a7 */ /* 0x0022a400080011ff */
[----:B--2---:R-:W-:Y:S05]  /*91e0*/  @!P0 NANOSLEEP.SYNCS 0x989680 ;  /* 0x009896800000895d */ /* 0x004fea0003900000 */
[----:B------:R-:W2:Y:S02]  /*91f0*/  @!P0 SYNCS.PHASECHK.TRANS64 P0, [R0+URZ], R3 ;  /* 0x00000003000085a7 */ /* 0x000ea400080010ff */
[----:B--2---:R-:W-:Y:S05]  /*9200*/  @!P0 BRA `(.L_x_149) ;  /* 0xfffffffc00f08947 */ /* 0x004fea000383ffff */
[----:B------:R-:W-:Y:S05]  /*9210*/  BRA `(.L_x_150) ;  /* 0xffffffa000a87947 */ /* 0x000fea000383ffff */
.L_x_61:
[----:B------:R-:W-:-:S07]  /*9220*/  MOV R0, UR5 ;  /* 0x0000000500007c02 */ /* 0x000fce0008000f00 */
.L_x_151:
[----:B-1----:R1:W2:Y:S02]  /*9230*/  SYNCS.PHASECHK.TRANS64.TRYWAIT P0, [R0+URZ], R3 ;  /* 0x00000003000075a7 */ /* 0x0022a400080011ff */
[----:B--2---:R-:W-:Y:S05]  /*9240*/  @!P0 NANOSLEEP.SYNCS 0x989680 ;  /* 0x009896800000895d */ /* 0x004fea0003900000 */
[----:B------:R-:W2:Y:S02]  /*9250*/  @!P0 SYNCS.PHASECHK.TRANS64 P0, [R0+URZ], R3 ;  /* 0x00000003000085a7 */ /* 0x000ea400080010ff */
[----:B--2---:R-:W-:Y:S05]  /*9260*/  @!P0 BRA `(.L_x_151) ;  /* 0xfffffffc00f08947 */ /* 0x004fea000383ffff */
[----:B------:R-:W-:Y:S05]  /*9270*/  BRA `(.L_x_152) ;  /* 0xffffffa000b47947 */ /* 0x000fea000383ffff */
.L_x_62:
[----:B-1----:R-:W-:-:S07]  /*9280*/  MOV R0, UR7 ;  /* 0x0000000700007c02 */ /* 0x002fce0008000f00 */
.L_x_153:
[----:B-1----:R1:W2:Y:S02]  /*9290*/  SYNCS.PHASECHK.TRANS64.TRYWAIT P0, [R0+URZ], R2 ;  /* 0x00000002000075a7 */ /* 0x0022a400080011ff */
[----:B--2---:R-:W-:Y:S05]  /*92a0*/  @!P0 NANOSLEEP.SYNCS 0x989680 ;  /* 0x009896800000895d */ /* 0x004fea0003900000 */
[----:B------:R-:W2:Y:S02]  /*92b0*/  @!P0 SYNCS.PHASECHK.TRANS64 P0, [R0+URZ], R2 ;  /* 0x00000002000085a7 */ /* 0x000ea400080010ff */
[----:B--2---:R-:W-:Y:S05]  /*92c0*/  @!P0 BRA `(.L_x_153) ;  /* 0xfffffffc00f08947 */ /* 0x004fea000383ffff */
[----:B------:R-:W-:Y:S05]  /*92d0*/  BRA `(.L_x_154) ;  /* 0xffffffa000c07947 */ /* 0x000fea000383ffff */
.L_x_67:
[----:B--2---:R2:W3:Y:S02]  /*92e0*/  SYNCS.PHASECHK.TRANS64.TRYWAIT P0, [R0+URZ+0x80], R2 ;  /* 0x00008002000075a7 */ /* 0x0044e400080011ff */
[----:B---3--:R-:W-:Y:S05]  /*92f0*/  @!P0 NANOSLEEP.SYNCS 0x989680 ;  /* 0x009896800000895d */ /* 0x008fea0003900000 */
[----:B------:R-:W3:Y:S02]  /*9300*/  @!P0 SYNCS.PHASECHK.TRANS64 P0, [R0+URZ+0x80], R2 ;  /* 0x00008002000085a7 */ /* 0x000ee400080010ff */
[----:B---3--:R-:W-:Y:S05]  /*9310*/  @!P0 BRA `(.L_x_67) ;  /* 0xfffffffc00f08947 */ /* 0x008fea000383ffff */
[----:B------:R-:W-:Y:S05]  /*9320*/  BRA `(.L_x_155) ;  /* 0xffffffa400cc7947 */ /* 0x000fea000383ffff */
.L_x_70:
[----:B------:R-:W-:Y:S07]  /*9330*/  MOV R0, UR7 ;  /* 0x0000000700007c02 */ /* 0x000fee0008000f00 */
.L_x_156:
[----:B--2---:R2:W3:Y:S02]  /*9340*/  SYNCS.PHASECHK.TRANS64.TRYWAIT P0, [R0+URZ+0x78], R2 ;  /* 0x00007802000075a7 */ /* 0x0044e400080011ff */
[----:B---3--:R-:W-:Y:S05]  /*9350*/  @!P0 NANOSLEEP.SYNCS 0x989680 ;  /* 0x009896800000895d */ /* 0x008fea0003900000 */
[----:B------:R-:W3:Y:S02]  /*9360*/  @!P0 SYNCS.PHASECHK.TRANS64 P0, [R0+URZ+0x78], R2 ;  /* 0x00007802000085a7 */ /* 0x000ee400080010ff */
[----:B---3--:R-:W-:Y:S05]  /*9370*/  @!P0 BRA `(.L_x_156) ;  /* 0xfffffffc00f08947 */ /* 0x008fea000383ffff */
[----:B------:R-:W-:Y:S05]  /*9380*/  BRA `(.L_x_69) ;  /* 0xffffffa800ac7947 */ /* 0x000fea000383ffff */
.L_x_73:
[----:B------:R-:W-:Y:S07]  /*9390*/  MOV R0, UR7 ;  /* 0x0000000700007c02 */ /* 0x000fee0008000f00 */
.L_x_157:
[----:B-1----:R1:W2:Y:S02]  /*93a0*/  SYNCS.PHASECHK.TRANS64.TRYWAIT P0, [R0+URZ+0x50], R14 ;  /* 0x0000500e000075a7 */ /* 0x0022a400080011ff */
[----:B--2---:R-:W-:Y:S05]  /*93b0*/  @!P0 NANOSLEEP.SYNCS 0x989680 ;  /* 0x009896800000895d */ /* 0x004fea0003900000 */
[----:B------:R-:W2:Y:S02]  /*93c0*/  @!P0 SYNCS.PHASECHK.TRANS64 P0, [R0+URZ+0x50], R14 ;  /* 0x0000500e000085a7 */ /* 0x000ea400080010ff */
[----:B--2---:R-:W-:Y:S05]  /*93d0*/  @!P0 BRA `(.L_x_157) ;  /* 0xfffffffc00f08947 */ /* 0x004fea000383ffff */
[----:B------:R-:W-:Y:S05]  /*93e0*/  BRA `(.L_x_158) ;  /* 0xffffffac00247947 */ /* 0x000fea000383ffff */
.L_x_74:
[----:B------:R-:W-:Y:S07]  /*93f0*/  MOV R0, UR7 ;  /* 0x0000000700007c02 */ /* 0x000fee0008000f00 */
.L_x_159:
[----:B-1----:R1:W2:Y:S02]  /*9400*/  SYNCS.PHASECHK.TRANS64.TRYWAIT P0, [R0+URZ+0x58], R14 ;  /* 0x0000580e000075a7 */ /* 0x0022a400080011ff */
[----:B--2---:R-:W-:Y:S05]  /*9410*/  @!P0 NANOSLEEP.SYNCS 0x989680 ;  /* 0x009896800000895d */ /* 0x004fea0003900000 */
[----:B------:R-:W2:Y:S02]  /*9420*/  @!P0 SYNCS.PHASECHK.TRANS64 P0, [R0+URZ+0x58], R14 ;  /* 0x0000580e000085a7 */ /* 0x000ea400080010ff */
[----:B--2---:R-:W-:Y:S05]  /*9430*/  @!P0 BRA `(.L_x_159) ;  /* 0xfffffffc00f08947 */ /* 0x004fea000383ffff */
[----:B------:R-:W-:Y:S05]  /*9440*/  BRA `(.L_x_160) ;  /* 0xffffffac005c7947 */ /* 0x000fea000383ffff */
.L_x_75:
[----:B------:R-:W-:Y:S07]  /*9450*/  MOV R0, UR7 ;  /* 0x0000000700007c02 */ /* 0x000fee0008000f00 */
.L_x_161:
[----:B-1----:R1:W2:Y:S02]  /*9460*/  SYNCS.PHASECHK.TRANS64.TRYWAIT P0, [R0+URZ+0x60], R14 ;  /* 0x0000600e000075a7 */ /* 0x0022a400080011ff */
[----:B--2---:R-:W-:Y:S05]  /*9470*/  @!P0 NANOSLEEP.SYNCS 0x989680 ;  /* 0x009896800000895d */ /* 0x004fea0003900000 */
[----:B------:R-:W2:Y:S02]  /*9480*/  @!P0 SYNCS.PHASECHK.TRANS64 P0, [R0+URZ+0x60], R14 ;  /* 0x0000600e000085a7 */ /* 0x000ea400080010ff */
[----:B--2---:R-:W-:Y:S05]  /*9490*/  @!P0 BRA `(.L_x_161) ;  /* 0xfffffffc00f08947 */ /* 0x004fea000383ffff */
[----:B------:R-:W-:Y:S05]  /*94a0*/  BRA `(.L_x_162) ;  /* 0xffffffac00a07947 */ /* 0x000fea000383ffff */
.L_x_76:
[----:B------:R-:W-:Y:S07]  /*94b0*/  MOV R0, UR7 ;  /* 0x0000000700007c02 */ /* 0x000fee0008000f00 */
.L_x_163:
[----:B-1----:R1:W2:Y:S02]  /*94c0*/  SYNCS.PHASECHK.TRANS64.TRYWAIT P0, [R0+URZ+0x68], R14 ;  /* 0x0000680e000075a7 */ /* 0x0022a400080011ff */
[----:B--2---:R-:W-:Y:S05]  /*94d0*/  @!P0 NANOSLEEP.SYNCS 0x989680 ;  /* 0x009896800000895d */ /* 0x004fea0003900000 */
[----:B------:R-:W2:Y:S02]  /*94e0*/  @!P0 SYNCS.PHASECHK.TRANS64 P0, [R0+URZ+0x68], R14 ;  /* 0x0000680e000085a7 */ /* 0x000ea400080010ff */
[----:B--2---:R-:W-:Y:S05]  /*94f0*/  @!P0 BRA `(.L_x_163) ;  /* 0xfffffffc00f08947 */ /* 0x004fea000383ffff */
[----:B------:R-:W-:Y:S05]  /*9500*/  BRA `(.L_x_164) ;  /* 0xffffffb000247947 */ /* 0x000fea000383ffff */
.L_x_78:
[----:B------:R-:W-:-:S07]  /*9510*/  MOV R0, UR7 ;  /* 0x0000000700007c02 */ /* 0x000fce0008000f00 */
.L_x_165:
[----:B-1----:R1:W3:Y:S02]  /*9520*/  SYNCS.PHASECHK.TRANS64.TRYWAIT P0, [R0+URZ+0x50], R2 ;  /* 0x00005002000075a7 */ /* 0x0022e400080011ff */
[----:B---3--:R-:W-:Y:S05]  /*9530*/  @!P0 NANOSLEEP.SYNCS 0x989680 ;  /* 0x009896800000895d */ /* 0x008fea0003900000 */
[----:B------:R-:W3:Y:S02]  /*9540*/  @!P0 SYNCS.PHASECHK.TRANS64 P0, [R0+URZ+0x50], R2 ;  /* 0x00005002000085a7 */ /* 0x000ee400080010ff */
[----:B---3--:R-:W-:Y:S05]  /*9550*/  @!P0 BRA `(.L_x_165) ;  /* 0xfffffffc00f08947 */ /* 0x008fea000383ffff */
[----:B------:R-:W-:Y:S05]  /*9560*/  BRA `(.L_x_166) ;  /* 0xffffffb000947947 */ /* 0x000fea000383ffff */
.L_x_79:
[----:B-1----:R-:W-:-:S07]  /*9570*/  MOV R0, UR7 ;  /* 0x0000000700007c02 */ /* 0x002fce0008000f00 */
.L_x_167:
[----:B-1----:R1:W3:Y:S02]  /*9580*/  SYNCS.PHASECHK.TRANS64.TRYWAIT P0, [R0+URZ+0x58], R2 ;  /* 0x00005802000075a7 */ /* 0x0022e400080011ff */
[----:B---3--:R-:W-:Y:S05]  /*9590*/  @!P0 NANOSLEEP.SYNCS 0x989680 ;  /* 0x009896800000895d */ /* 0x008fea0003900000 */
[----:B------:R-:W3:Y:S02]  /*95a0*/  @!P0 SYNCS.PHASECHK.TRANS64 P0, [R0+URZ+0x58], R2 ;  /* 0x00005802000085a7 */ /* 0x000ee400080010ff */
[----:B---3--:R-:W-:Y:S05]  /*95b0*/  @!P0 BRA `(.L_x_167) ;  /* 0xfffffffc00f08947 */ /* 0x008fea000383ffff */
[----:B------:R-:W-:Y:S05]  /*95c0*/  BRA `(.L_x_168) ;  /* 0xffffffb000847947 */ /* 0x000fea000383ffff */
.L_x_80:
[----:B-1----:R-:W-:-:S07]  /*95d0*/  MOV R0, UR7 ;  /* 0x0000000700007c02 */ /* 0x002fce0008000f00 */
.L_x_169:
[----:B-1----:R1:W3:Y:S02]  /*95e0*/  SYNCS.PHASECHK.TRANS64.TRYWAIT P0, [R0+URZ+0x60], R2 ;  /* 0x00006002000075a7 */ /* 0x0022e400080011ff */
[----:B---3--:R-:W-:Y:S05]  /*95f0*/  @!P0 NANOSLEEP.SYNCS 0x989680 ;  /* 0x009896800000895d */ /* 0x008fea0003900000 */
[----:B------:R-:W3:Y:S02]  /*9600*/  @!P0 SYNCS.PHASECHK.TRANS64 P0, [R0+URZ+0x60], R2 ;  /* 0x00006002000085a7 */ /* 0x000ee400080010ff */
[----:B---3--:R-:W-:Y:S05]  /*9610*/  @!P0 BRA `(.L_x_169) ;  /* 0xfffffffc00f08947 */ /* 0x008fea000383ffff */
[----:B------:R-:W-:Y:S05]  /*9620*/  BRA `(.L_x_170) ;  /* 0xffffffb000747947 */ /* 0x000fea000383ffff */
.L_x_82:
[----:B--2---:R2:W4:Y:S02]  /*9630*/  SYNCS.PHASECHK.TRANS64.TRYWAIT P0, [R0+URZ+0x80], R2 ;  /* 0x00008002000075a7 */ /* 0x00452400080011ff */
[----:B----4-:R-:W-:Y:S05]  /*9640*/  @!P0 NANOSLEEP.SYNCS 0x989680 ;  /* 0x009896800000895d */ /* 0x010fea0003900000 */
[----:B------:R-:W4:Y:S02]  /*9650*/  @!P0 SYNCS.PHASECHK.TRANS64 P0, [R0+URZ+0x80], R2 ;  /* 0x00008002000085a7 */ /* 0x000f2400080010ff */
[----:B----4-:R-:W-:Y:S05]  /*9660*/  @!P0 BRA `(.L_x_82) ;  /* 0xfffffffc00f08947 */ /* 0x010fea000383ffff */
[----:B------:R-:W-:Y:S05]  /*9670*/  BRA `(.L_x_171) ;  /* 0xffffffb400487947 */ /* 0x000fea000383ffff */
.L_x_93:
[----:B-1----:R-:W-:Y:S04]  /*9680*/  MOV R0, UR48 ;  /* 0x0000003000007c02 */ /* 0x002fe80008000f00 */
[----:B------:R1:W3:Y:S03]  /*9690*/  SYNCS.PHASECHK.TRANS64.TRYWAIT P1, [R0+URZ+0x30], R3 ;  /* 0x00003003000075a7 */ /* 0x0002e600080211ff */
[----:B---3--:R-:W-:Y:S05]  /*96a0*/  @!P1 NANOSLEEP.SYNCS 0x989680 ;  /* 0x009896800000995d */ /* 0x008fea0003900000 */
[----:B------:R-:W3:Y:S02]  /*96b0*/  @!P1 SYNCS.PHASECHK.TRANS64 P1, [R0+URZ+0x30], R3 ;  /* 0x00003003000095a7 */ /* 0x000ee400080210ff */
[----:B---3--:R-:W-:Y:S05]  /*96c0*/  @!P1 BRA `(.L_x_93) ;  /* 0xfffffffc00ec9947 */ /* 0x008fea000383ffff */
[----:B------:R-:W-:Y:S05]  /*96d0*/  BRA `(.L_x_92) ;  /* 0xffffffc000807947 */ /* 0x000fea000383ffff */
.L_x_95:
[----:B-1----:R1:W2:Y:S02]  /*96e0*/  SYNCS.PHASECHK.TRANS64.TRYWAIT P0, [R64+URZ+0xa0], R2 ;  /* 0x0000a002400075a7 */ /* 0x0022a400080011ff */
[----:B--2---:R-:W-:Y:S05]  /*96f0*/  @!P0 NANOSLEEP.SYNCS 0x989680 ;  /* 0x009896800000895d */ /* 0x004fea0003900000 */
[----:B------:R-:W2:Y:S02]  /*9700*/  @!P0 SYNCS.PHASECHK.TRANS64 P0, [R64+URZ+0xa0], R2 ;  /* 0x0000a002400085a7 */ /* 0x000ea400080010ff */
[----:B--2---:R-:W-:Y:S05]  /*9710*/  @!P0 BRA `(.L_x_95) ;  /* 0xfffffffc00f08947 */ /* 0x004fea000383ffff */
[----:B------:R-:W-:Y:S05]  /*9720*/  BRA `(.L_x_94) ;  /* 0xffffffc000ac7947 */ /* 0x000fea000383ffff */
.L_x_104:
[----:B--2---:R2:W3:Y:S02]  /*9730*/  SYNCS.PHASECHK.TRANS64.TRYWAIT P0, [R2+URZ+0x30], R0 ;  /* 0x00003000020075a7 */ /* 0x0044e400080011ff */
[----:B---3--:R-:W-:Y:S05]  /*9740*/  @!P0 NANOSLEEP.SYNCS 0x989680 ;  /* 0x009896800000895d */ /* 0x008fea0003900000 */
[----:B------:R-:W3:Y:S02]  /*9750*/  @!P0 SYNCS.PHASECHK.TRANS64 P0, [R2+URZ+0x30], R0 ;  /* 0x00003000020085a7 */ /* 0x000ee400080010ff */
[----:B---3--:R-:W-:Y:S05]  /*9760*/  @!P0 BRA `(.L_x_104) ;  /* 0xfffffffc00f08947 */ /* 0x008fea000383ffff */
[----:B------:R-:W-:Y:S05]  /*9770*/  BRA `(.L_x_103) ;  /* 0xffffffcc00907947 */ /* 0x000fea000383ffff */
.L_x_112:
[----:B--2---:R2:W3:Y:S02]  /*9780*/  SYNCS.PHASECHK.TRANS64.TRYWAIT P0, [R0+URZ+0x30], R5 ;  /* 0x00003005000075a7 */ /* 0x0044e400080011ff */
[----:B---3--:R-:W-:Y:S05]  /*9790*/  @!P0 NANOSLEEP.SYNCS 0x989680 ;  /* 0x009896800000895d */ /* 0x008fea0003900000 */
[----:B------:R-:W3:Y:S02]  /*97a0*/  @!P0 SYNCS.PHASECHK.TRANS64 P0, [R0+URZ+0x30], R5 ;  /* 0x00003005000085a7 */ /* 0x000ee400080010ff */
[----:B---3--:R-:W-:Y:S05]  /*97b0*/  @!P0 BRA `(.L_x_112) ;  /* 0xfffffffc00f08947 */ /* 0x008fea000383ffff */
[----:B------:R-:W-:Y:S05]  /*97c0*/  BRA `(.L_x_111) ;  /* 0xffffffd800947947 */ /* 0x000fea000383ffff */
.L_x_120:
[----:B--2---:R2:W3:Y:S02]  /*97d0*/  SYNCS.PHASECHK.TRANS64.TRYWAIT P0, [R2+URZ+0x30], R0 ;  /* 0x00003000020075a7 */ /* 0x0044e400080011ff */
[----:B---3--:R-:W-:Y:S05]  /*97e0*/  @!P0 NANOSLEEP.SYNCS 0x989680 ;  /* 0x009896800000895d */ /* 0x008fea0003900000 */
[----:B------:R-:W3:Y:S02]  /*97f0*/  @!P0 SYNCS.PHASECHK.TRANS64 P0, [R2+URZ+0x30], R0 ;  /* 0x00003000020085a7 */ /* 0x000ee400080010ff */
[----:B---3--:R-:W-:Y:S05]  /*9800*/  @!P0 BRA `(.L_x_120) ;  /* 0xfffffffc00f08947 */ /* 0x008fea000383ffff */
[----:B------:R-:W-:Y:S05]  /*9810*/  BRA `(.L_x_119) ;  /* 0xffffffe400987947 */ /* 0x000fea000383ffff */
        .weak           $__internal_0_$__cuda_sm10x_tcgen05_guardrail_trap_col_being_dealloced_not_returned_by_alloc
        .type           $__internal_0_$__cuda_sm10x_tcgen05_guardrail_trap_col_being_dealloced_not_returned_by_alloc,@function
        .size           $__internal_0_$__cuda_sm10x_tcgen05_guardrail_trap_col_being_dealloced_not_returned_by_alloc,($__internal_1_$__cuda_sm10x_tcgen05_guardrail_trap_phase_invalid_during_alloc - $__internal_0_$__cuda_sm10x_tcgen05_guardrail_trap_col_being_dealloced_not_returned_by_alloc)
$__internal_0_$__cuda_sm10x_tcgen05_guardrail_trap_col_being_dealloced_not_returned_by_alloc:
[----:B------:R-:W-:Y:S05]  /*9820*/  BPT.TRAP 0x1 ;  /* 0x000000040000795c */ /* 0x000fea0000300000 */
[----:B------:R-:W-:-:S04]  /*9830*/  HFMA2 R3, -RZ, RZ, 0, 0 ;  /* 0x00000000ff037431 */ /* 0x000fc800000001ff */
[----:B------:R-:W-:Y:S05]  /*9840*/  RET.REL.NODEC R2 `(_ZN7cutlass13device_kernelINS_4gemm6kernel13GemmUniversalIN4cute5tupleIJiiiiEEENS1_10collective13CollectiveMmaINS1_35MainloopSm100TmaUmmaWarpSpecializedILi3ELi2ELi4ENS5_IJNS4_1CILi1EEESB_SB_EEEEENS5_IJNSA_ILi64EEENSA_ILi256EEENSA_ILi32EEEEEENS_10bfloat16_tENS5_IJlSB_lEEESI_SJ_NS4_8TiledMMAINS4_8MMA_AtomIJNS4_20SM100_MMA_F16BF16_SSISI_SI_fLi64ELi256ELNS4_4UMMA5MajorE0ELSO_0ELNSN_7ScaleInE0ELSP_0EEEEEENS4_6LayoutISC_NS5_IJNSA_ILi0EEEST_ST_EEEEENS5_IJNS4_10UnderscoreESW_SW_EEEEENS4_13SM90_TMA_LOADENS4_14ComposedLayoutINS4_7SwizzleILi2ELi4ELi3EEENS4_18smem_ptr_flag_bitsILi16EEENSS_INS5_IJNSA_ILi8EEESG_EEENS5_IJSG_SB_EEEEEEEvNS4_8identityESZ_S19_vS1A_EENS_8epilogue10collective18CollectiveEpilogueINS1C_23Sm100TmaWarpSpecializedILi4ELi2ELi32ELb1ELb0EEEJSH_NS5_IJNSS_ISE_SB_EES1H_EEESI_SJ_SI_SJ_NS1C_6fusion15FusionCallbacksIS1G_NS1J_17LinearCombinationISI_fSI_fLNS_15FloatRoundStyleE2EEESH_S1I_JEEENS4_5SM1004TMEM4LOAD26SM100_TMEM_LOAD_16dp256b8xESZ_NS10_INS11_ILi3ELi4ELi3EEES14_NSS_INS5_IJS15_SE_EEENS5_IJSE_SB_EEEEEEENS4_17SM75_U32x4_LDSM_NENS4_14SM90_TMA_STOREES1X_NS4_17SM90_U32x4_STSM_NENS4_39AutoVectorizingCopyWithAssumedAlignmentILi128EEEEEEvvEEEEvNT_6ParamsE) ;  /* 0xffffff6402ec7950 */ /* 0x000fea0003c3ffff */
        .weak           $__internal_1_$__cuda_sm10x_tcgen05_guardrail_trap_phase_invalid_during_alloc
        .type           $__internal_1_$__cuda_sm10x_tcgen05_guardrail_trap_phase_invalid_during_alloc,@function
        .size           $__internal_1_$__cuda_sm10x_tcgen05_guardrail_trap_phase_invalid_during_alloc,($__internal_2_$__cuda_sm10x_tcgen05_guardrail_trap_unallocated_columns_being_dealloced - $__internal_1_$__cuda_sm10x_tcgen05_guardrail_trap_phase_invalid_during_alloc)
$__internal_1_$__cuda_sm10x_tcgen05_guardrail_trap_phase_invalid_during_alloc:
[----:B------:R-:W-:Y:S05]  /*9850*/  BPT.TRAP 0x1 ;  /* 0x000000040000795c */ /* 0x000fea0000300000 */
[----:B------:R-:W-:-:S04]  /*9860*/  MOV R3, 0x0 ;  /* 0x0000000000037802 */ /* 0x000fc80000000f00 */
[----:B------:R-:W-:Y:S05]  /*9870*/  RET.REL.NODEC R2 `(_ZN7cutlass13device_kernelINS_4gemm6kernel13GemmUniversalIN4cute5tupleIJiiiiEEENS1_10collective13CollectiveMmaINS1_35MainloopSm100TmaUmmaWarpSpecializedILi3ELi2ELi4ENS5_IJNS4_1CILi1EEESB_SB_EEEEENS5_IJNSA_ILi64EEENSA_ILi256EEENSA_ILi32EEEEEENS_10bfloat16_tENS5_IJlSB_lEEESI_SJ_NS4_8TiledMMAINS4_8MMA_AtomIJNS4_20SM100_MMA_F16BF16_SSISI_SI_fLi64ELi256ELNS4_4UMMA5MajorE0ELSO_0ELNSN_7ScaleInE0ELSP_0EEEEEENS4_6LayoutISC_NS5_IJNSA_ILi0EEEST_ST_EEEEENS5_IJNS4_10UnderscoreESW_SW_EEEEENS4_13SM90_TMA_LOADENS4_14ComposedLayoutINS4_7SwizzleILi2ELi4ELi3EEENS4_18smem_ptr_flag_bitsILi16EEENSS_INS5_IJNSA_ILi8EEESG_EEENS5_IJSG_SB_EEEEEEEvNS4_8identityESZ_S19_vS1A_EENS_8epilogue10collective18CollectiveEpilogueINS1C_23Sm100TmaWarpSpecializedILi4ELi2ELi32ELb1ELb0EEEJSH_NS5_IJNSS_ISE_SB_EES1H_EEESI_SJ_SI_SJ_NS1C_6fusion15FusionCallbacksIS1G_NS1J_17LinearCombinationISI_fSI_fLNS_15FloatRoundStyleE2EEESH_S1I_JEEENS4_5SM1004TMEM4LOAD26SM100_TMEM_LOAD_16dp256b8xESZ_NS10_INS11_ILi3ELi4ELi3EEES14_NSS_INS5_IJS15_SE_EEENS5_IJSE_SB_EEEEEEENS4_17SM75_U32x4_LDSM_NENS4_14SM90_TMA_STOREES1X_NS4_17SM90_U32x4_STSM_NENS4_39AutoVectorizingCopyWithAssumedAlignmentILi128EEEEEEvvEEEEvNT_6ParamsE) ;  /* 0xffffff6402e07950 */ /* 0x000fea0003c3ffff */
        .weak           $__internal_2_$__cuda_sm10x_tcgen05_guardrail_trap_unallocated_columns_being_dealloced
        .type           $__internal_2_$__cuda_sm10x_tcgen05_guardrail_trap_unallocated_columns_being_dealloced,@function
        .size           $__internal_2_$__cuda_sm10x_tcgen05_guardrail_trap_unallocated_columns_being_dealloced,(.L_x_173 - $__internal_2_$__cuda_sm10x_tcgen05_guardrail_trap_unallocated_columns_being_dealloced)
$__internal_2_$__cuda_sm10x_tcgen05_guardrail_trap_unallocated_columns_being_dealloced:
[----:B------:R-:W-:Y:S05]  /*9880*/  BPT.TRAP 0x1 ;  /* 0x000000040000795c */ /* 0x000fea0000300000 */
[----:B------:R-:W-:-:S04]  /*9890*/  HFMA2 R3, -RZ, RZ, 0, 0 ;  /* 0x00000000ff037431 */ /* 0x000fc800000001ff */
[----:B------:R-:W-:Y:S05]  /*98a0*/  RET.REL.NODEC R2 `(_ZN7cutlass13device_kernelINS_4gemm6kernel13GemmUniversalIN4cute5tupleIJiiiiEEENS1_10collective13CollectiveMmaINS1_35MainloopSm100TmaUmmaWarpSpecializedILi3ELi2ELi4ENS5_IJNS4_1CILi1EEESB_SB_EEEEENS5_IJNSA_ILi64EEENSA_ILi256EEENSA_ILi32EEEEEENS_10bfloat16_tENS5_IJlSB_lEEESI_SJ_NS4_8TiledMMAINS4_8MMA_AtomIJNS4_20SM100_MMA_F16BF16_SSISI_SI_fLi64ELi256ELNS4_4UMMA5MajorE0ELSO_0ELNSN_7ScaleInE0ELSP_0EEEEEENS4_6LayoutISC_NS5_IJNSA_ILi0EEEST_ST_EEEEENS5_IJNS4_10UnderscoreESW_SW_EEEEENS4_13SM90_TMA_LOADENS4_14ComposedLayoutINS4_7SwizzleILi2ELi4ELi3EEENS4_18smem_ptr_flag_bitsILi16EEENSS_INS5_IJNSA_ILi8EEESG_EEENS5_IJSG_SB_EEEEEEEvNS4_8identityESZ_S19_vS1A_EENS_8epilogue10collective18CollectiveEpilogueINS1C_23Sm100TmaWarpSpecializedILi4ELi2ELi32ELb1ELb0EEEJSH_NS5_IJNSS_ISE_SB_EES1H_EEESI_SJ_SI_SJ_NS1C_6fusion15FusionCallbacksIS1G_NS1J_17LinearCombinationISI_fSI_fLNS_15FloatRoundStyleE2EEESH_S1I_JEEENS4_5SM1004TMEM4LOAD26SM100_TMEM_LOAD_16dp256b8xESZ_NS10_INS11_ILi3ELi4ELi3EEES14_NSS_INS5_IJS15_SE_EEENS5_IJSE_SB_EEEEEEENS4_17SM75_U32x4_LDSM_NENS4_14SM90_TMA_STOREES1X_NS4_17SM90_U32x4_STSM_NENS4_39AutoVectorizingCopyWithAssumedAlignmentILi128EEEEEEvvEEEEvNT_6ParamsE) ;  /* 0xffffff6402d47950 */ /* 0x000fea0003c3ffff */
.L_x_172:
[----:B------:R-:W-:-:S00]  /*98b0*/  BRA `(.L_x_172) ;  /* 0xfffffffc00fc7947 */ /* 0x000fc0000383ffff */
[----:B------:R-:W-:-:S00]  /*98c0*/  NOP ;  /* 0x0000000000007918 */ /* 0x000fc00000000000 */
        /* <DEDUP_REMOVED lines=11> */
.L_x_173:


//--------------------- .nv.global.init           --------------------------
	.section	.nv.global.init,"aw",@progbits
.nv.global.init:
	.type		$str$27,@object
	.size		$str$27,($str$28 - $str$27)
$str$27:
        /*0000*/ 	.byte	0x28, 0x61, 0x64, 0x64, 0x72, 0x65, 0x73, 0x73, 0x20, 0x26, 0x20, 0x6d, 0x61, 0x73, 0x6b, 0x29
        /*0010*/ 	.byte	0x20, 0x3d, 0x3d, 0x20, 0x30, 0x00
	.type		$str$28,@object
	.size		$str$28,($str$26 - $str$28)
$str$28:
        /*0016*/ 	.byte	0x2f, 0x74, 0x6d, 0x70, 0x2f, 0x63, 0x75, 0x74, 0x6c, 0x61, 0x73, 0x73, 0x5f, 0x73, 0x77, 0x65
        /*0026*/ 	.byte	0x65, 0x70, 0x5f, 0x73, 0x72, 0x63, 0x2f, 0x69, 0x6e, 0x63, 0x6c, 0x75, 0x64, 0x65, 0x2f, 0x63
        /*0036*/ 	.byte	0x75, 0x74, 0x65, 0x2f, 0x70, 0x6f, 0x69, 0x6e, 0x74, 0x65, 0x72, 0x5f, 0x66, 0x6c, 0x61, 0x67
        /*0046*/ 	.byte	0x67, 0x65, 0x64, 0x2e, 0x68, 0x70, 0x70, 0x00
	.type		$str$26,@object
	.size		$str$26,($str$25 - $str$26)
$str$26:
        /*004e*/ 	.byte	0x2f, 0x74, 0x6d, 0x70, 0x2f, 0x63, 0x75, 0x74, 0x6c, 0x61, 0x73, 0x73, 0x5f, 0x73, 0x77, 0x65
        /*005e*/ 	.byte	0x65, 0x70, 0x5f, 0x73, 0x72, 0x63, 0x2f, 0x69, 0x6e, 0x63, 0x6c, 0x75, 0x64, 0x65, 0x2f, 0x63
        /*006e*/ 	.byte	0x75, 0x74, 0x65, 0x2f, 0x61, 0x74, 0x6f, 0x6d, 0x2f, 0x63, 0x6f, 0x70, 0x79, 0x5f, 0x74, 0x72
        /*007e*/ 	.byte	0x61, 0x69, 0x74, 0x73, 0x5f, 0x73, 0x6d, 0x31, 0x30, 0x30, 0x2e, 0x68, 0x70, 0x70, 0x00
	.type		$str$25,@object
	.size		$str$25,(__unnamed_1 - $str$25)
$str$25:
        /*008d*/ 	.byte	0x28, 0x28, 0x75, 0x69, 0x6e, 0x74, 0x33, 0x32, 0x5f, 0x74, 0x28, 0x74, 0x68, 0x72, 0x65, 0x61
        /*009d*/ 	.byte	0x64, 0x49, 0x64, 0x78, 0x2e, 0x78, 0x29, 0x20, 0x2f, 0x20, 0x33, 0x32, 0x29, 0x20, 0x25, 0x20
        /*00ad*/ 	.byte	0x34, 0x29, 0x20, 0x3d, 0x3d, 0x20, 0x28, 0x28, 0x28, 0x74, 0x6d, 0x65, 0x6d, 0x5f, 0x61, 0x64
        /*00bd*/ 	.byte	0x64, 0x72, 0x20, 0x3e, 0x3e, 0x20, 0x31, 0x36, 0x29, 0x20, 0x2f, 0x20, 0x33, 0x32, 0x29, 0x20
        /*00cd*/ 	.byte	0x25, 0x20, 0x34, 0x29, 0x00
	.type		__unnamed_1,@object
	.size		__unnamed_1,(__unnamed_2 - __unnamed_1)
__unnamed_1:
        /*00d2*/ 	.byte	0x61, 0x75, 0x74, 0x6f, 0x20, 0x63, 0x75, 0x74, 0x65, 0x3a, 0x3a, 0x61, 0x73, 0x5f, 0x70, 0x6f
        /* <DEDUP_REMOVED lines=24> */
        /*0262*/ 	.byte	0x30, 0x39, 0x36, 0x3e, 0x3e, 0x3e, 0x3e, 0x5d, 0x00
	.type		__unnamed_2,@object
	.size		__unnamed_2,(.L_2 - __unnamed_2)
__unnamed_2:
        /* <DEDUP_REMOVED lines=46> */
        /*054b*/ 	.byte	0x75, 0x74, 0x65, 0x3a, 0x3a, 0x43, 0x3c, 0x30, 0x3e, 0x3e, 0x3e, 0x3e, 0x5d, 0x00
.L_2:


//--------------------- .nv.shared._ZN7cutlass13device_kernelINS_4gemm6kernel13GemmUniversalIN4cute5tupleIJiiiiEEENS1_10collective13CollectiveMmaINS1_35MainloopSm100TmaUmmaWarpSpecializedILi3ELi2ELi4ENS5_IJNS4_1CILi1EEESB_SB_EEEEENS5_IJNSA_ILi64EEENSA_ILi256EEENSA_ILi32EEEEEENS_10bfloat16_tENS5_IJlSB_lEEESI_SJ_NS4_8TiledMMAINS4_8MMA_AtomIJNS4_20SM100_MMA_F16BF16_SSISI_SI_fLi64ELi256ELNS4_4UMMA5MajorE0ELSO_0ELNSN_7ScaleInE0ELSP_0EEEEEENS4_6LayoutISC_NS5_IJNSA_ILi0EEEST_ST_EEEEENS5_IJNS4_10UnderscoreESW_SW_EEEEENS4_13SM90_TMA_LOADENS4_14ComposedLayoutINS4_7SwizzleILi2ELi4ELi3EEENS4_18smem_ptr_flag_bitsILi16EEENSS_INS5_IJNSA_ILi8EEESG_EEENS5_IJSG_SB_EEEEEEEvNS4_8identityESZ_S19_vS1A_EENS_8epilogue10collective18CollectiveEpilogueINS1C_23Sm100TmaWarpSpecializedILi4ELi2ELi32ELb1ELb0EEEJSH_NS5_IJNSS_ISE_SB_EES1H_EEESI_SJ_SI_SJ_NS1C_6fusion15FusionCallbacksIS1G_NS1J_17LinearCombinationISI_fSI_fLNS_15FloatRoundStyleE2EEESH_S1I_JEEENS4_5SM1004TMEM4LOAD26SM100_TMEM_LOAD_16dp256b8xESZ_NS10_INS11_ILi3ELi4ELi3EEES14_NSS_INS5_IJS15_SE_EEENS5_IJSE_SB_EEEEEEENS4_17SM75_U32x4_LDSM_NENS4_14SM90_TMA_STOREES1X_NS4_17SM90_U32x4_STSM_NENS4_39AutoVectorizingCopyWithAssumedAlignmentILi128EEEEEEvvEEEEvNT_6ParamsE --------------------------
	.section	.nv.shared._ZN7cutlass13device_kernelINS_4gemm6kernel13GemmUniversalIN4cute5tupleIJiiiiEEENS1_10collective13CollectiveMmaINS1_35MainloopSm100TmaUmmaWarpSpecializedILi3ELi2ELi4ENS5_IJNS4_1CILi1EEESB_SB_EEEEENS5_IJNSA_ILi64EEENSA_ILi256EEENSA_ILi32EEEEEENS_10bfloat16_tENS5_IJlSB_lEEESI_SJ_NS4_8TiledMMAINS4_8MMA_AtomIJNS4_20SM100_MMA_F16BF16_SSISI_SI_fLi64ELi256ELNS4_4UMMA5MajorE0ELSO_0ELNSN_7ScaleInE0ELSP_0EEEEEENS4_6LayoutISC_NS5_IJNSA_ILi0EEEST_ST_EEEEENS5_IJNS4_10UnderscoreESW_SW_EEEEENS4_13SM90_TMA_LOADENS4_14ComposedLayoutINS4_7SwizzleILi2ELi4ELi3EEENS4_18smem_ptr_flag_bitsILi16EEENSS_INS5_IJNSA_ILi8EEESG_EEENS5_IJSG_SB_EEEEEEEvNS4_8identityESZ_S19_vS1A_EENS_8epilogue10collective18CollectiveEpilogueINS1C_23Sm100TmaWarpSpecializedILi4ELi2ELi32ELb1ELb0EEEJSH_NS5_IJNSS_ISE_SB_EES1H_EEESI_SJ_SI_SJ_NS1C_6fusion15FusionCallbacksIS1G_NS1J_17LinearCombinationISI_fSI_fLNS_15FloatRoundStyleE2EEESH_S1I_JEEENS4_5SM1004TMEM4LOAD26SM100_TMEM_LOAD_16dp256b8xESZ_NS10_INS11_ILi3ELi4ELi3EEES14_NSS_INS5_IJS15_SE_EEENS5_IJSE_SB_EEEEEEENS4_17SM75_U32x4_LDSM_NENS4_14SM90_TMA_STOREES1X_NS4_17SM90_U32x4_STSM_NENS4_39AutoVectorizingCopyWithAssumedAlignmentILi128EEEEEEvvEEEEvNT_6ParamsE,"aw",@nobits
	.sectionflags	@""
	.align	16
	.zero		1024


//--------------------- .nv.shared.reserved.0     --------------------------
	.section	.nv.shared.reserved.0,"aw",@nobits
	.weak		__nv_reservedSMEM_offset_0_alias
	.size		__nv_reservedSMEM_offset_0_alias, 0, 64
	.other		__nv_reservedSMEM_offset_0_alias,@"STO_CUDA_RESERVED_SHARED STV_DEFAULT"
__nv_reservedSMEM_offset_0_alias:
	.zero		0
.nv.shared.reserved.0:
	.zero		64
	.weak		__nv_reservedSMEM_tcgen05_partition
	.type		__nv_reservedSMEM_tcgen05_partition,@object
	.size		__nv_reservedSMEM_tcgen05_partition,(.L_0 - __nv_reservedSMEM_tcgen05_partition)
__nv_reservedSMEM_tcgen05_partition:
	.zero		32
.L_0:


//--------------------- .nv.global                --------------------------
	.section	.nv.global,"aw",@nobits
.nv.global:
	.type		_ZN40_INTERNAL_d35b48d7_4_k_cu_157e281a_238154cute1_E,@object
	.size		_ZN40_INTERNAL_d35b48d7_4_k_cu_157e281a_238154cute1_E,(_ZN40_INTERNAL_d35b48d7_4_k_cu_157e281a_238154cuda3std3__45__cpo6cbeginE - _ZN40_INTERNAL_d35b48d7_4_k_cu_157e281a_238154cute1_E)
_ZN40_INTERNAL_d35b48d7_4_k_cu_157e281a_238154cute1_E:
	.zero		1
	.type		_ZN40_INTERNAL_d35b48d7_4_k_cu_157e281a_238154cuda3std3__45__cpo6cbeginE,@object
	.size		_ZN40_INTERNAL_d35b48d7_4_k_cu_157e281a_238154cuda3std3__45__cpo6cbeginE,(_ZN40_INTERNAL_d35b48d7_4_k_cu_157e281a_238154cuda3std3__48in_placeE - _ZN40_INTERNAL_d35b48d7_4_k_cu_157e281a_238154cuda3std3__45__cpo6cbeginE)
_ZN40_INTERNAL_d35b48d7_4_k_cu_157e281a_238154cuda3std3__45__cpo6cbeginE:
	.zero		1
	.type		_ZN40_INTERNAL_d35b48d7_4_k_cu_157e281a_238154cuda3std3__48in_placeE,@object
	.size		_ZN40_INTERNAL_d35b48d7_4_k_cu_157e281a_238154cuda3std3__48in_placeE,(_ZN40_INTERNAL_d35b48d7_4_k_cu_157e281a_238154cuda3std6ranges3__45__cpo9iter_moveE - _ZN40_INTERNAL_d35b48d7_4_k_cu_157e281a_238154cuda3std3__48in_placeE)
_ZN40_INTERNAL_d35b48d7_4_k_cu_157e281a_238154cuda3std3__48in_placeE:
	.zero		1
	.type		_ZN40_INTERNAL_d35b48d7_4_k_cu_157e281a_238154cuda3std6ranges3__45__cpo9iter_moveE,@object
	.size		_ZN40_INTERNAL_d35b48d7_4_k_cu_157e281a_238154cuda3std6ranges3__45__cpo9iter_moveE,(_ZN40_INTERNAL_d35b48d7_4_k_cu_157e281a_238154cuda3std3__45__cpo5beginE - _ZN40_INTERNAL_d35b48d7_4_k_cu_157e281a_238154cuda3std6ranges3__45__cpo9iter_moveE)
_ZN40_INTERNAL_d35b48d7_4_k_cu_157e281a_238154cuda3std6ranges3__45__cpo9iter_moveE:
	.zero		1
	.type		_ZN40_INTERNAL_d35b48d7_4_k_cu_157e281a_238154cuda3std3__45__cpo5beginE,@object
	.size		_ZN40_INTERNAL_d35b48d7_4_k_cu_157e281a_238154cuda3std3__45__cpo5beginE,(_ZN40_INTERNAL_d35b48d7_4_k_cu_157e281a_238154cuda3std3__442_GLOBAL__N__d35b48d7_4_k_cu_157e281a_238156ignoreE - _ZN40_INTERNAL_d35b48d7_4_k_cu_157e281a_238154cuda3std3__45__cpo5beginE)
_ZN40_INTERNAL_d35b48d7_4_k_cu_157e281a_238154cuda3std3__45__cpo5beginE:
	.zero		1
	.type		_ZN40_INTERNAL_d35b48d7_4_k_cu_157e281a_238154cuda3std3__442_GLOBAL__N__d35b48d7_4_k_cu_157e281a_238156ignoreE,@object
	.size		_ZN40_INTERNAL_d35b48d7_4_k_cu_157e281a_238154cuda3std3__442_GLOBAL__N__d35b48d7_4_k_cu_157e281a_238156ignoreE,(_ZN40_INTERNAL_d35b48d7_4_k_cu_157e281a_238154cute7productE - _ZN40_INTERNAL_d35b48d7_4_k_cu_157e281a_238154cuda3std3__442_GLOBAL__N__d35b48d7_4_k_cu_157e281a_238156ignoreE)
_ZN40_INTERNAL_d35b48d7_4_k_cu_157e281a_238154cuda3std3__442_GLOBAL__N__d35b48d7_4_k_cu_157e281a_238156ignoreE:
	.zero		1
	.type		_ZN40_INTERNAL_d35b48d7_4_k_cu_157e281a_238154cute7productE,@object
	.size		_ZN40_INTERNAL_d35b48d7_4_k_cu_157e281a_238154cute7productE,(_ZN40_INTERNAL_d35b48d7_4_k_cu_157e281a_238154cuda3std3__45__cpo3endE - _ZN40_INTERNAL_d35b48d7_4_k_cu_157e281a_238154cute7productE)
_ZN40_INTERNAL_d35b48d7_4_k_cu_157e281a_238154cute7productE:
	.zero		1
	.type		_ZN40_INTERNAL_d35b48d7_4_k_cu_157e281a_238154cuda3std3__45__cpo3endE,@object
	.size		_ZN40_INTERNAL_d35b48d7_4_k_cu_157e281a_238154cuda3std3__45__cpo3endE,(_ZN40_INTERNAL_d35b48d7_4_k_cu_157e281a_238154cuda3std3__419piecewise_constructE - _ZN40_INTERNAL_d35b48d7_4_k_cu_157e281a_238154cuda3std3__45__cpo3endE)
_ZN40_INTERNAL_d35b48d7_4_k_cu_157e281a_238154cuda3std3__45__cpo3endE:
	.zero		1
	.type		_ZN40_INTERNAL_d35b48d7_4_k_cu_157e281a_238154cuda3std3__419piecewise_constructE,@object
	.size		_ZN40_INTERNAL_d35b48d7_4_k_cu_157e281a_238154cuda3std3__419piecewise_constructE,(_ZN40_INTERNAL_d35b48d7_4_k_cu_157e281a_238154cuda3std3__45__cpo4cendE - _ZN40_INTERNAL_d35b48d7_4_k_cu_157e281a_238154cuda3std3__419piecewise_constructE)
_ZN40_INTERNAL_d35b48d7_4_k_cu_157e281a_238154cuda3std3__419piecewise_constructE:
	.zero		1
	.type		_ZN40_INTERNAL_d35b48d7_4_k_cu_157e281a_238154cuda3std3__45__cpo4cendE,@object
	.size		_ZN40_INTERNAL_d35b48d7_4_k_cu_157e281a_238154cuda3std3__45__cpo4cendE,(_ZN40_INTERNAL_d35b48d7_4_k_cu_157e281a_238154cuda3std6ranges3__45__cpo4swapE - _ZN40_INTERNAL_d35b48d7_4_k_cu_157e281a_238154cuda3std3__45__cpo4cendE)
_ZN40_INTERNAL_d35b48d7_4_k_cu_157e281a_238154cuda3std3__45__cpo4cendE:
	.zero		1
	.type		_ZN40_INTERNAL_d35b48d7_4_k_cu_157e281a_238154cuda3std6ranges3__45__cpo4swapE,@object
	.size		_ZN40_INTERNAL_d35b48d7_4_k_cu_157e281a_238154cuda3std6ranges3__45__cpo4swapE,(.L_10 - _ZN40_INTERNAL_d35b48d7_4_k_cu_157e281a_238154cuda3std6ranges3__45__cpo4swapE)
_ZN40_INTERNAL_d35b48d7_4_k_cu_157e281a_238154cuda3std6ranges3__45__cpo4swapE:
	.zero		1
.L_10:


//--------------------- .nv.constant0._ZN7cutlass13device_kernelINS_4gemm6kernel13GemmUniversalIN4cute5tupleIJiiiiEEENS1_10collective13CollectiveMmaINS1_35MainloopSm100TmaUmmaWarpSpecializedILi3ELi2ELi4ENS5_IJNS4_1CILi1EEESB_SB_EEEEENS5_IJNSA_ILi64EEENSA_ILi256EEENSA_ILi32EEEEEENS_10bfloat16_tENS5_IJlSB_lEEESI_SJ_NS4_8TiledMMAINS4_8MMA_AtomIJNS4_20SM100_MMA_F16BF16_SSISI_SI_fLi64ELi256ELNS4_4UMMA5MajorE0ELSO_0ELNSN_7ScaleInE0ELSP_0EEEEEENS4_6LayoutISC_NS5_IJNSA_ILi0EEEST_ST_EEEEENS5_IJNS4_10UnderscoreESW_SW_EEEEENS4_13SM90_TMA_LOADENS4_14ComposedLayoutINS4_7SwizzleILi2ELi4ELi3EEENS4_18smem_ptr_flag_bitsILi16EEENSS_INS5_IJNSA_ILi8EEESG_EEENS5_IJSG_SB_EEEEEEEvNS4_8identityESZ_S19_vS1A_EENS_8epilogue10collective18CollectiveEpilogueINS1C_23Sm100TmaWarpSpecializedILi4ELi2ELi32ELb1ELb0EEEJSH_NS5_IJNSS_ISE_SB_EES1H_EEESI_SJ_SI_SJ_NS1C_6fusion15FusionCallbacksIS1G_NS1J_17LinearCombinationISI_fSI_fLNS_15FloatRoundStyleE2EEESH_S1I_JEEENS4_5SM1004TMEM4LOAD26SM100_TMEM_LOAD_16dp256b8xESZ_NS10_INS11_ILi3ELi4ELi3EEES14_NSS_INS5_IJS15_SE_EEENS5_IJSE_SB_EEEEEEENS4_17SM75_U32x4_LDSM_NENS4_14SM90_TMA_STOREES1X_NS4_17SM90_U32x4_STSM_NENS4_39AutoVectorizingCopyWithAssumedAlignmentILi128EEEEEEvvEEEEvNT_6ParamsE --------------------------
	.section	.nv.constant0._ZN7cutlass13device_kernelINS_4gemm6kernel13GemmUniversalIN4cute5tupleIJiiiiEEENS1_10collective13CollectiveMmaINS1_35MainloopSm100TmaUmmaWarpSpecializedILi3ELi2ELi4ENS5_IJNS4_1CILi1EEESB_SB_EEEEENS5_IJNSA_ILi64EEENSA_ILi256EEENSA_ILi32EEEEEENS_10bfloat16_tENS5_IJlSB_lEEESI_SJ_NS4_8TiledMMAINS4_8MMA_AtomIJNS4_20SM100_MMA_F16BF16_SSISI_SI_fLi64ELi256ELNS4_4UMMA5MajorE0ELSO_0ELNSN_7ScaleInE0ELSP_0EEEEEENS4_6LayoutISC_NS5_IJNSA_ILi0EEEST_ST_EEEEENS5_IJNS4_10UnderscoreESW_SW_EEEEENS4_13SM90_TMA_LOADENS4_14ComposedLayoutINS4_7SwizzleILi2ELi4ELi3EEENS4_18smem_ptr_flag_bitsILi16EEENSS_INS5_IJNSA_ILi8EEESG_EEENS5_IJSG_SB_EEEEEEEvNS4_8identityESZ_S19_vS1A_EENS_8epilogue10collective18CollectiveEpilogueINS1C_23Sm100TmaWarpSpecializedILi4ELi2ELi32ELb1ELb0EEEJSH_NS5_IJNSS_ISE_SB_EES1H_EEESI_SJ_SI_SJ_NS1C_6fusion15FusionCallbacksIS1G_NS1J_17LinearCombinationISI_fSI_fLNS_15FloatRoundStyleE2EEESH_S1I_JEEENS4_5SM1004TMEM4LOAD26SM100_TMEM_LOAD_16dp256b8xESZ_NS10_INS11_ILi3ELi4ELi3EEES14_NSS_INS5_IJS15_SE_EEENS5_IJSE_SB_EEEEEEENS4_17SM75_U32x4_LDSM_NENS4_14SM90_TMA_STOREES1X_NS4_17SM90_U32x4_STSM_NENS4_39AutoVectorizingCopyWithAssumedAlignmentILi128EEEEEEvvEEEEvNT_6ParamsE,"a",@progbits
	.sectionflags	@""
	.align	4
.nv.constant0._ZN7cutlass13device_kernelINS_4gemm6kernel13GemmUniversalIN4cute5tupleIJiiiiEEENS1_10collective13CollectiveMmaINS1_35MainloopSm100TmaUmmaWarpSpecializedILi3ELi2ELi4ENS5_IJNS4_1CILi1EEESB_SB_EEEEENS5_IJNSA_ILi64EEENSA_ILi256EEENSA_ILi32EEEEEENS_10bfloat16_tENS5_IJlSB_lEEESI_SJ_NS4_8TiledMMAINS4_8MMA_AtomIJNS4_20SM100_MMA_F16BF16_SSISI_SI_fLi64ELi256ELNS4_4UMMA5MajorE0ELSO_0ELNSN_7ScaleInE0ELSP_0EEEEEENS4_6LayoutISC_NS5_IJNSA_ILi0EEEST_ST_EEEEENS5_IJNS4_10UnderscoreESW_SW_EEEEENS4_13SM90_TMA_LOADENS4_14ComposedLayoutINS4_7SwizzleILi2ELi4ELi3EEENS4_18smem_ptr_flag_bitsILi16EEENSS_INS5_IJNSA_ILi8EEESG_EEENS5_IJSG_SB_EEEEEEEvNS4_8identityESZ_S19_vS1A_EENS_8epilogue10collective18CollectiveEpilogueINS1C_23Sm100TmaWarpSpecializedILi4ELi2ELi32ELb1ELb0EEEJSH_NS5_IJNSS_ISE_SB_EES1H_EEESI_SJ_SI_SJ_NS1C_6fusion15FusionCallbacksIS1G_NS1J_17LinearCombinationISI_fSI_fLNS_15FloatRoundStyleE2EEESH_S1I_JEEENS4_5SM1004TMEM4LOAD26SM100_TMEM_LOAD_16dp256b8xESZ_NS10_INS11_ILi3ELi4ELi3EEES14_NSS_INS5_IJS15_SE_EEENS5_IJSE_SB_EEEEEEENS4_17SM75_U32x4_LDSM_NENS4_14SM90_TMA_STOREES1X_NS4_17SM90_U32x4_STSM_NENS4_39AutoVectorizingCopyWithAssumedAlignmentILi128EEEEEEvvEEEEvNT_6ParamsE:
	.zero		2944


//--------------------- SYMBOLS --------------------------

	.type		.nv.reservedSmem.offset0,@object
	.size		.nv.reservedSmem.offset0,0x4
	.type		.nv.reservedSmem.cap,@object
	.size		.nv.reservedSmem.cap,0x4
	.type		__assertfail,@function
